//
// Generated by NVIDIA NVVM Compiler
//
// Compiler Build ID: CL-36424714
// Cuda compilation tools, release 13.0, V13.0.88
// Based on NVVM 20.0.0
//

.version 9.0
.target sm_100
.address_size 64

	// .globl	_Z19cpasync_mono_kernelPK6__halfS1_Pf
.extern .shared .align 16 .b8 smem[];

.visible .entry _Z19cpasync_mono_kernelPK6__halfS1_Pf(
	.param .u64 .ptr .align 1 _Z19cpasync_mono_kernelPK6__halfS1_Pf_param_0,
	.param .u64 .ptr .align 1 _Z19cpasync_mono_kernelPK6__halfS1_Pf_param_1,
	.param .u64 .ptr .align 1 _Z19cpasync_mono_kernelPK6__halfS1_Pf_param_2
)
{
	.reg .b32 	%r<167>;
	.reg .b32 	%f<66>;
	.reg .b64 	%rd<25>;

	ld.param.u64 	%rd17, [_Z19cpasync_mono_kernelPK6__halfS1_Pf_param_0];
	ld.param.u64 	%rd18, [_Z19cpasync_mono_kernelPK6__halfS1_Pf_param_1];
	ld.param.u64 	%rd19, [_Z19cpasync_mono_kernelPK6__halfS1_Pf_param_2];
	mov.u32 	%r17, %ctaid.y;
	mov.u32 	%r18, %ctaid.x;
	shl.b32 	%r19, %r18, 4;
	mov.u32 	%r20, %tid.x;
	shl.b32 	%r21, %r20, 3;
	and.b32  	%r22, %r21, 8;
	shl.b32 	%r23, %r17, 11;
	shl.b32 	%r24, %r20, 6;
	and.b32  	%r25, %r24, 1920;
	or.b32  	%r26, %r25, %r23;
	or.b32  	%r27, %r26, %r22;
	mul.wide.u32 	%rd20, %r27, 2;
	add.s64 	%rd1, %rd17, %rd20;
	shl.b32 	%r28, %r20, 4;
	and.b32  	%r29, %r28, 496;
	mov.u32 	%r30, smem;
	add.s32 	%r13, %r30, %r29;
	// begin inline asm
	cp.async.ca.shared.global [%r13], [%rd1], 16;

	// end inline asm
	or.b32  	%r31, %r22, %r19;
	add.s32 	%r32, %r25, %r31;
	mul.wide.u32 	%rd21, %r32, 2;
	add.s64 	%rd2, %rd18, %rd21;
	add.s32 	%r14, %r13, 1024;
	// begin inline asm
	cp.async.ca.shared.global [%r14], [%rd2], 16;

	// end inline asm
	// begin inline asm
	cp.async.commit_group;

	// end inline asm
	// begin inline asm
	cp.async.wait_group 0;

	// end inline asm
	bar.sync 	0;
	mov.b32 	%r33, 16;
	wmma.load.a.sync.aligned.row.m16n16k16.shared.f16 	{%r34, %r35, %r36, %r37, %r38, %r39, %r40, %r41}, [%r30], %r33;
	add.s32 	%r42, %r30, 1024;
	wmma.load.b.sync.aligned.col.m16n16k16.shared.f16 	{%r43, %r44, %r45, %r46, %r47, %r48, %r49, %r50}, [%r42], %r33;
	mov.f32 	%f1, 0f00000000;
	wmma.mma.sync.aligned.row.col.m16n16k16.f32.f32 {%f2, %f3, %f4, %f5, %f6, %f7, %f8, %f9}, {%r34, %r35, %r36, %r37, %r38, %r39, %r40, %r41}, {%r43, %r44, %r45, %r46, %r47, %r48, %r49, %r50}, {%f1, %f1, %f1, %f1, %f1, %f1, %f1, %f1};
	add.s64 	%rd3, %rd1, 32;
	add.s32 	%r15, %r13, 512;
	// begin inline asm
	cp.async.ca.shared.global [%r15], [%rd3], 16;

	// end inline asm
	add.s64 	%rd4, %rd2, 4096;
	add.s32 	%r16, %r13, 1536;
	// begin inline asm
	cp.async.ca.shared.global [%r16], [%rd4], 16;

	// end inline asm
	// begin inline asm
	cp.async.commit_group;

	// end inline asm
	// begin inline asm
	cp.async.wait_group 0;

	// end inline asm
	bar.sync 	0;
	add.s32 	%r51, %r30, 512;
	wmma.load.a.sync.aligned.row.m16n16k16.shared.f16 	{%r52, %r53, %r54, %r55, %r56, %r57, %r58, %r59}, [%r51], %r33;
	add.s32 	%r60, %r30, 1536;
	wmma.load.b.sync.aligned.col.m16n16k16.shared.f16 	{%r61, %r62, %r63, %r64, %r65, %r66, %r67, %r68}, [%r60], %r33;
	wmma.mma.sync.aligned.row.col.m16n16k16.f32.f32 {%f10, %f11, %f12, %f13, %f14, %f15, %f16, %f17}, {%r52, %r53, %r54, %r55, %r56, %r57, %r58, %r59}, {%r61, %r62, %r63, %r64, %r65, %r66, %r67, %r68}, {%f2, %f3, %f4, %f5, %f6, %f7, %f8, %f9};
	add.s64 	%rd5, %rd1, 64;
	// begin inline asm
	cp.async.ca.shared.global [%r13], [%rd5], 16;

	// end inline asm
	add.s64 	%rd6, %rd2, 8192;
	// begin inline asm
	cp.async.ca.shared.global [%r14], [%rd6], 16;

	// end inline asm
	// begin inline asm
	cp.async.commit_group;

	// end inline asm
	// begin inline asm
	cp.async.wait_group 0;

	// end inline asm
	bar.sync 	0;
	wmma.load.a.sync.aligned.row.m16n16k16.shared.f16 	{%r69, %r70, %r71, %r72, %r73, %r74, %r75, %r76}, [%r30], %r33;
	wmma.load.b.sync.aligned.col.m16n16k16.shared.f16 	{%r77, %r78, %r79, %r80, %r81, %r82, %r83, %r84}, [%r42], %r33;
	wmma.mma.sync.aligned.row.col.m16n16k16.f32.f32 {%f18, %f19, %f20, %f21, %f22, %f23, %f24, %f25}, {%r69, %r70, %r71, %r72, %r73, %r74, %r75, %r76}, {%r77, %r78, %r79, %r80, %r81, %r82, %r83, %r84}, {%f10, %f11, %f12, %f13, %f14, %f15, %f16, %f17};
	add.s64 	%rd7, %rd1, 96;
	// begin inline asm
	cp.async.ca.shared.global [%r15], [%rd7], 16;

	// end inline asm
	add.s64 	%rd8, %rd2, 12288;
	// begin inline asm
	cp.async.ca.shared.global [%r16], [%rd8], 16;

	// end inline asm
	// begin inline asm
	cp.async.commit_group;

	// end inline asm
	// begin inline asm
	cp.async.wait_group 0;

	// end inline asm
	bar.sync 	0;
	wmma.load.a.sync.aligned.row.m16n16k16.shared.f16 	{%r85, %r86, %r87, %r88, %r89, %r90, %r91, %r92}, [%r51], %r33;
	wmma.load.b.sync.aligned.col.m16n16k16.shared.f16 	{%r93, %r94, %r95, %r96, %r97, %r98, %r99, %r100}, [%r60], %r33;
	wmma.mma.sync.aligned.row.col.m16n16k16.f32.f32 {%f26, %f27, %f28, %f29, %f30, %f31, %f32, %f33}, {%r85, %r86, %r87, %r88, %r89, %r90, %r91, %r92}, {%r93, %r94, %r95, %r96, %r97, %r98, %r99, %r100}, {%f18, %f19, %f20, %f21, %f22, %f23, %f24, %f25};
	add.s64 	%rd9, %rd1, 128;
	// begin inline asm
	cp.async.ca.shared.global [%r13], [%rd9], 16;

	// end inline asm
	add.s64 	%rd10, %rd2, 16384;
	// begin inline asm
	cp.async.ca.shared.global [%r14], [%rd10], 16;

	// end inline asm
	// begin inline asm
	cp.async.commit_group;

	// end inline asm
	// begin inline asm
	cp.async.wait_group 0;

	// end inline asm
	bar.sync 	0;
	wmma.load.a.sync.aligned.row.m16n16k16.shared.f16 	{%r101, %r102, %r103, %r104, %r105, %r106, %r107, %r108}, [%r30], %r33;
	wmma.load.b.sync.aligned.col.m16n16k16.shared.f16 	{%r109, %r110, %r111, %r112, %r113, %r114, %r115, %r116}, [%r42], %r33;
	wmma.mma.sync.aligned.row.col.m16n16k16.f32.f32 {%f34, %f35, %f36, %f37, %f38, %f39, %f40, %f41}, {%r101, %r102, %r103, %r104, %r105, %r106, %r107, %r108}, {%r109, %r110, %r111, %r112, %r113, %r114, %r115, %r116}, {%f26, %f27, %f28, %f29, %f30, %f31, %f32, %f33};
	add.s64 	%rd11, %rd1, 160;
	// begin inline asm
	cp.async.ca.shared.global [%r15], [%rd11], 16;

	// end inline asm
	add.s64 	%rd12, %rd2, 20480;
	// begin inline asm
	cp.async.ca.shared.global [%r16], [%rd12], 16;

	// end inline asm
	// begin inline asm
	cp.async.commit_group;

	// end inline asm
	// begin inline asm
	cp.async.wait_group 0;

	// end inline asm
	bar.sync 	0;
	wmma.load.a.sync.aligned.row.m16n16k16.shared.f16 	{%r117, %r118, %r119, %r120, %r121, %r122, %r123, %r124}, [%r51], %r33;
	wmma.load.b.sync.aligned.col.m16n16k16.shared.f16 	{%r125, %r126, %r127, %r128, %r129, %r130, %r131, %r132}, [%r60], %r33;
	wmma.mma.sync.aligned.row.col.m16n16k16.f32.f32 {%f42, %f43, %f44, %f45, %f46, %f47, %f48, %f49}, {%r117, %r118, %r119, %r120, %r121, %r122, %r123, %r124}, {%r125, %r126, %r127, %r128, %r129, %r130, %r131, %r132}, {%f34, %f35, %f36, %f37, %f38, %f39, %f40, %f41};
	add.s64 	%rd13, %rd1, 192;
	// begin inline asm
	cp.async.ca.shared.global [%r13], [%rd13], 16;

	// end inline asm
	add.s64 	%rd14, %rd2, 24576;
	// begin inline asm
	cp.async.ca.shared.global [%r14], [%rd14], 16;

	// end inline asm
	// begin inline asm
	cp.async.commit_group;

	// end inline asm
	// begin inline asm
	cp.async.wait_group 0;

	// end inline asm
	bar.sync 	0;
	wmma.load.a.sync.aligned.row.m16n16k16.shared.f16 	{%r133, %r134, %r135, %r136, %r137, %r138, %r139, %r140}, [%r30], %r33;
	wmma.load.b.sync.aligned.col.m16n16k16.shared.f16 	{%r141, %r142, %r143, %r144, %r145, %r146, %r147, %r148}, [%r42], %r33;
	wmma.mma.sync.aligned.row.col.m16n16k16.f32.f32 {%f50, %f51, %f52, %f53, %f54, %f55, %f56, %f57}, {%r133, %r134, %r135, %r136, %r137, %r138, %r139, %r140}, {%r141, %r142, %r143, %r144, %r145, %r146, %r147, %r148}, {%f42, %f43, %f44, %f45, %f46, %f47, %f48, %f49};
	add.s64 	%rd15, %rd1, 224;
	// begin inline asm
	cp.async.ca.shared.global [%r15], [%rd15], 16;

	// end inline asm
	add.s64 	%rd16, %rd2, 28672;
	// begin inline asm
	cp.async.ca.shared.global [%r16], [%rd16], 16;

	// end inline asm
	// begin inline asm
	cp.async.commit_group;

	// end inline asm
	// begin inline asm
	cp.async.wait_group 0;

	// end inline asm
	bar.sync 	0;
	wmma.load.a.sync.aligned.row.m16n16k16.shared.f16 	{%r149, %r150, %r151, %r152, %r153, %r154, %r155, %r156}, [%r51], %r33;
	wmma.load.b.sync.aligned.col.m16n16k16.shared.f16 	{%r157, %r158, %r159, %r160, %r161, %r162, %r163, %r164}, [%r60], %r33;
	wmma.mma.sync.aligned.row.col.m16n16k16.f32.f32 {%f58, %f59, %f60, %f61, %f62, %f63, %f64, %f65}, {%r149, %r150, %r151, %r152, %r153, %r154, %r155, %r156}, {%r157, %r158, %r159, %r160, %r161, %r162, %r163, %r164}, {%f50, %f51, %f52, %f53, %f54, %f55, %f56, %f57};
	cvta.to.global.u64 	%rd22, %rd19;
	add.s32 	%r165, %r23, %r19;
	mul.wide.u32 	%rd23, %r165, 4;
	add.s64 	%rd24, %rd22, %rd23;
	mov.b32 	%r166, 128;
	wmma.store.d.sync.aligned.row.m16n16k16.global.f32 	[%rd24], {%f58, %f59, %f60, %f61, %f62, %f63, %f64, %f65}, %r166;
	ret;

}
	// .globl	_Z17cpasync_ws_kernelPK6__halfS1_Pf
.visible .entry _Z17cpasync_ws_kernelPK6__halfS1_Pf(
	.param .u64 .ptr .align 1 _Z17cpasync_ws_kernelPK6__halfS1_Pf_param_0,
	.param .u64 .ptr .align 1 _Z17cpasync_ws_kernelPK6__halfS1_Pf_param_1,
	.param .u64 .ptr .align 1 _Z17cpasync_ws_kernelPK6__halfS1_Pf_param_2
)
{
	.reg .pred 	%p<18>;
	.reg .b32 	%r<213>;
	.reg .b32 	%f<195>;
	.reg .b64 	%rd<30>;

	ld.param.u64 	%rd3, [_Z17cpasync_ws_kernelPK6__halfS1_Pf_param_0];
	ld.param.u64 	%rd4, [_Z17cpasync_ws_kernelPK6__halfS1_Pf_param_1];
	mov.u32 	%r1, %tid.x;
	mov.u32 	%r2, %ctaid.y;
	mov.u32 	%r7, %ctaid.x;
	shl.b32 	%r3, %r2, 4;
	shl.b32 	%r4, %r7, 4;
	setp.gt.u32 	%p1, %r1, 31;
	@%p1 bra 	$L__BB1_2;
	shl.b32 	%r10, %r1, 3;
	shr.u32 	%r11, %r1, 1;
	and.b32  	%r12, %r10, 8;
	add.s32 	%r13, %r3, %r11;
	shl.b32 	%r14, %r13, 7;
	or.b32  	%r15, %r14, %r12;
	mul.wide.u32 	%rd8, %r15, 2;
	add.s64 	%rd6, %rd3, %rd8;
	shl.b32 	%r16, %r1, 4;
	and.b32  	%r17, %r16, 16;
	shl.b32 	%r18, %r11, 5;
	or.b32  	%r19, %r18, %r17;
	mov.u32 	%r20, smem;
	add.s32 	%r8, %r20, %r19;
	// begin inline asm
	cp.async.ca.shared.global [%r8], [%rd6], 16;

	// end inline asm
	add.s32 	%r21, %r4, %r12;
	shl.b32 	%r22, %r11, 7;
	add.s32 	%r23, %r22, %r21;
	mul.wide.u32 	%rd9, %r23, 2;
	add.s64 	%rd7, %rd4, %rd9;
	add.s32 	%r9, %r8, 1024;
	// begin inline asm
	cp.async.ca.shared.global [%r9], [%rd7], 16;

	// end inline asm
	// begin inline asm
	cp.async.commit_group;

	// end inline asm
$L__BB1_2:
	// begin inline asm
	cp.async.wait_group 0;

	// end inline asm
	bar.sync 	0;
	and.b32  	%r5, %r1, 992;
	setp.ne.s32 	%p2, %r5, 32;
	mov.f32 	%f139, 0f00000000;
	mov.f32 	%f140, %f139;
	mov.f32 	%f141, %f139;
	mov.f32 	%f142, %f139;
	mov.f32 	%f143, %f139;
	mov.f32 	%f144, %f139;
	mov.f32 	%f145, %f139;
	mov.f32 	%f146, %f139;
	@%p2 bra 	$L__BB1_4;
	mov.u32 	%r24, smem;
	mov.b32 	%r25, 16;
	wmma.load.a.sync.aligned.row.m16n16k16.shared.f16 	{%r26, %r27, %r28, %r29, %r30, %r31, %r32, %r33}, [%r24], %r25;
	add.s32 	%r34, %r24, 1024;
	wmma.load.b.sync.aligned.col.m16n16k16.shared.f16 	{%r35, %r36, %r37, %r38, %r39, %r40, %r41, %r42}, [%r34], %r25;
	mov.f32 	%f130, 0f00000000;
	wmma.mma.sync.aligned.row.col.m16n16k16.f32.f32 {%f146, %f145, %f144, %f143, %f142, %f141, %f140, %f139}, {%r26, %r27, %r28, %r29, %r30, %r31, %r32, %r33}, {%r35, %r36, %r37, %r38, %r39, %r40, %r41, %r42}, {%f130, %f130, %f130, %f130, %f130, %f130, %f130, %f130};
$L__BB1_4:
	shr.u32 	%r43, %r1, 1;
	shl.b32 	%r44, %r1, 3;
	and.b32  	%r45, %r44, 8;
	setp.gt.u32 	%p3, %r1, 31;
	add.s32 	%r46, %r3, %r43;
	shl.b32 	%r47, %r46, 7;
	or.b32  	%r48, %r45, %r47;
	mul.wide.u32 	%rd10, %r48, 2;
	add.s64 	%rd1, %rd3, %rd10;
	shl.b32 	%r49, %r1, 4;
	and.b32  	%r50, %r49, 16;
	shl.b32 	%r51, %r43, 5;
	or.b32  	%r52, %r51, %r50;
	mov.u32 	%r53, smem;
	add.s32 	%r6, %r53, %r52;
	add.s32 	%r54, %r45, %r4;
	shl.b32 	%r55, %r43, 7;
	add.s32 	%r56, %r54, %r55;
	mul.wide.u32 	%rd11, %r56, 2;
	add.s64 	%rd2, %rd4, %rd11;
	@%p3 bra 	$L__BB1_6;
	add.s64 	%rd12, %rd1, 32;
	add.s32 	%r57, %r6, 512;
	// begin inline asm
	cp.async.ca.shared.global [%r57], [%rd12], 16;

	// end inline asm
	add.s64 	%rd13, %rd2, 4096;
	add.s32 	%r58, %r6, 1536;
	// begin inline asm
	cp.async.ca.shared.global [%r58], [%rd13], 16;

	// end inline asm
	// begin inline asm
	cp.async.commit_group;

	// end inline asm
$L__BB1_6:
	setp.ne.s32 	%p4, %r5, 32;
	// begin inline asm
	cp.async.wait_group 0;

	// end inline asm
	bar.sync 	0;
	@%p4 bra 	$L__BB1_8;
	mov.u32 	%r59, smem;
	add.s32 	%r60, %r59, 512;
	mov.b32 	%r61, 16;
	wmma.load.a.sync.aligned.row.m16n16k16.shared.f16 	{%r62, %r63, %r64, %r65, %r66, %r67, %r68, %r69}, [%r60], %r61;
	add.s32 	%r70, %r59, 1536;
	wmma.load.b.sync.aligned.col.m16n16k16.shared.f16 	{%r71, %r72, %r73, %r74, %r75, %r76, %r77, %r78}, [%r70], %r61;
	wmma.mma.sync.aligned.row.col.m16n16k16.f32.f32 {%f146, %f145, %f144, %f143, %f142, %f141, %f140, %f139}, {%r62, %r63, %r64, %r65, %r66, %r67, %r68, %r69}, {%r71, %r72, %r73, %r74, %r75, %r76, %r77, %r78}, {%f146, %f145, %f144, %f143, %f142, %f141, %f140, %f139};
$L__BB1_8:
	setp.gt.u32 	%p5, %r1, 31;
	@%p5 bra 	$L__BB1_10;
	add.s64 	%rd14, %rd1, 64;
	// begin inline asm
	cp.async.ca.shared.global [%r6], [%rd14], 16;

	// end inline asm
	add.s64 	%rd15, %rd2, 8192;
	add.s32 	%r80, %r6, 1024;
	// begin inline asm
	cp.async.ca.shared.global [%r80], [%rd15], 16;

	// end inline asm
	// begin inline asm
	cp.async.commit_group;

	// end inline asm
$L__BB1_10:
	setp.ne.s32 	%p6, %r5, 32;
	// begin inline asm
	cp.async.wait_group 0;

	// end inline asm
	bar.sync 	0;
	@%p6 bra 	$L__BB1_12;
	mov.u32 	%r81, smem;
	mov.b32 	%r82, 16;
	wmma.load.a.sync.aligned.row.m16n16k16.shared.f16 	{%r83, %r84, %r85, %r86, %r87, %r88, %r89, %r90}, [%r81], %r82;
	add.s32 	%r91, %r81, 1024;
	wmma.load.b.sync.aligned.col.m16n16k16.shared.f16 	{%r92, %r93, %r94, %r95, %r96, %r97, %r98, %r99}, [%r91], %r82;
	wmma.mma.sync.aligned.row.col.m16n16k16.f32.f32 {%f146, %f145, %f144, %f143, %f142, %f141, %f140, %f139}, {%r83, %r84, %r85, %r86, %r87, %r88, %r89, %r90}, {%r92, %r93, %r94, %r95, %r96, %r97, %r98, %r99}, {%f146, %f145, %f144, %f143, %f142, %f141, %f140, %f139};
$L__BB1_12:
	setp.gt.u32 	%p7, %r1, 31;
	@%p7 bra 	$L__BB1_14;
	add.s64 	%rd16, %rd1, 96;
	add.s32 	%r100, %r6, 512;
	// begin inline asm
	cp.async.ca.shared.global [%r100], [%rd16], 16;

	// end inline asm
	add.s64 	%rd17, %rd2, 12288;
	add.s32 	%r101, %r6, 1536;
	// begin inline asm
	cp.async.ca.shared.global [%r101], [%rd17], 16;

	// end inline asm
	// begin inline asm
	cp.async.commit_group;

	// end inline asm
$L__BB1_14:
	setp.ne.s32 	%p8, %r5, 32;
	// begin inline asm
	cp.async.wait_group 0;

	// end inline asm
	bar.sync 	0;
	@%p8 bra 	$L__BB1_16;
	mov.u32 	%r102, smem;
	add.s32 	%r103, %r102, 512;
	mov.b32 	%r104, 16;
	wmma.load.a.sync.aligned.row.m16n16k16.shared.f16 	{%r105, %r106, %r107, %r108, %r109, %r110, %r111, %r112}, [%r103], %r104;
	add.s32 	%r113, %r102, 1536;
	wmma.load.b.sync.aligned.col.m16n16k16.shared.f16 	{%r114, %r115, %r116, %r117, %r118, %r119, %r120, %r121}, [%r113], %r104;
	wmma.mma.sync.aligned.row.col.m16n16k16.f32.f32 {%f146, %f145, %f144, %f143, %f142, %f141, %f140, %f139}, {%r105, %r106, %r107, %r108, %r109, %r110, %r111, %r112}, {%r114, %r115, %r116, %r117, %r118, %r119, %r120, %r121}, {%f146, %f145, %f144, %f143, %f142, %f141, %f140, %f139};
$L__BB1_16:
	setp.gt.u32 	%p9, %r1, 31;
	@%p9 bra 	$L__BB1_18;
	add.s64 	%rd18, %rd1, 128;
	// begin inline asm
	cp.async.ca.shared.global [%r6], [%rd18], 16;

	// end inline asm
	add.s64 	%rd19, %rd2, 16384;
	add.s32 	%r123, %r6, 1024;
	// begin inline asm
	cp.async.ca.shared.global [%r123], [%rd19], 16;

	// end inline asm
	// begin inline asm
	cp.async.commit_group;

	// end inline asm
$L__BB1_18:
	setp.ne.s32 	%p10, %r5, 32;
	// begin inline asm
	cp.async.wait_group 0;

	// end inline asm
	bar.sync 	0;
	@%p10 bra 	$L__BB1_20;
	mov.u32 	%r124, smem;
	mov.b32 	%r125, 16;
	wmma.load.a.sync.aligned.row.m16n16k16.shared.f16 	{%r126, %r127, %r128, %r129, %r130, %r131, %r132, %r133}, [%r124], %r125;
	add.s32 	%r134, %r124, 1024;
	wmma.load.b.sync.aligned.col.m16n16k16.shared.f16 	{%r135, %r136, %r137, %r138, %r139, %r140, %r141, %r142}, [%r134], %r125;
	wmma.mma.sync.aligned.row.col.m16n16k16.f32.f32 {%f146, %f145, %f144, %f143, %f142, %f141, %f140, %f139}, {%r126, %r127, %r128, %r129, %r130, %r131, %r132, %r133}, {%r135, %r136, %r137, %r138, %r139, %r140, %r141, %r142}, {%f146, %f145, %f144, %f143, %f142, %f141, %f140, %f139};
$L__BB1_20:
	setp.gt.u32 	%p11, %r1, 31;
	@%p11 bra 	$L__BB1_22;
	add.s64 	%rd20, %rd1, 160;
	add.s32 	%r143, %r6, 512;
	// begin inline asm
	cp.async.ca.shared.global [%r143], [%rd20], 16;

	// end inline asm
	add.s64 	%rd21, %rd2, 20480;
	add.s32 	%r144, %r6, 1536;
	// begin inline asm
	cp.async.ca.shared.global [%r144], [%rd21], 16;

	// end inline asm
	// begin inline asm
	cp.async.commit_group;

	// end inline asm
$L__BB1_22:
	setp.ne.s32 	%p12, %r5, 32;
	// begin inline asm
	cp.async.wait_group 0;

	// end inline asm
	bar.sync 	0;
	@%p12 bra 	$L__BB1_24;
	mov.u32 	%r145, smem;
	add.s32 	%r146, %r145, 512;
	mov.b32 	%r147, 16;
	wmma.load.a.sync.aligned.row.m16n16k16.shared.f16 	{%r148, %r149, %r150, %r151, %r152, %r153, %r154, %r155}, [%r146], %r147;
	add.s32 	%r156, %r145, 1536;
	wmma.load.b.sync.aligned.col.m16n16k16.shared.f16 	{%r157, %r158, %r159, %r160, %r161, %r162, %r163, %r164}, [%r156], %r147;
	wmma.mma.sync.aligned.row.col.m16n16k16.f32.f32 {%f146, %f145, %f144, %f143, %f142, %f141, %f140, %f139}, {%r148, %r149, %r150, %r151, %r152, %r153, %r154, %r155}, {%r157, %r158, %r159, %r160, %r161, %r162, %r163, %r164}, {%f146, %f145, %f144, %f143, %f142, %f141, %f140, %f139};
$L__BB1_24:
	setp.gt.u32 	%p13, %r1, 31;
	@%p13 bra 	$L__BB1_26;
	add.s64 	%rd22, %rd1, 192;
	// begin inline asm
	cp.async.ca.shared.global [%r6], [%rd22], 16;

	// end inline asm
	add.s64 	%rd23, %rd2, 24576;
	add.s32 	%r166, %r6, 1024;
	// begin inline asm
	cp.async.ca.shared.global [%r166], [%rd23], 16;

	// end inline asm
	// begin inline asm
	cp.async.commit_group;

	// end inline asm
$L__BB1_26:
	setp.ne.s32 	%p14, %r5, 32;
	// begin inline asm
	cp.async.wait_group 0;

	// end inline asm
	bar.sync 	0;
	@%p14 bra 	$L__BB1_28;
	mov.u32 	%r167, smem;
	mov.b32 	%r168, 16;
	wmma.load.a.sync.aligned.row.m16n16k16.shared.f16 	{%r169, %r170, %r171, %r172, %r173, %r174, %r175, %r176}, [%r167], %r168;
	add.s32 	%r177, %r167, 1024;
	wmma.load.b.sync.aligned.col.m16n16k16.shared.f16 	{%r178, %r179, %r180, %r181, %r182, %r183, %r184, %r185}, [%r177], %r168;
	wmma.mma.sync.aligned.row.col.m16n16k16.f32.f32 {%f146, %f145, %f144, %f143, %f142, %f141, %f140, %f139}, {%r169, %r170, %r171, %r172, %r173, %r174, %r175, %r176}, {%r178, %r179, %r180, %r181, %r182, %r183, %r184, %r185}, {%f146, %f145, %f144, %f143, %f142, %f141, %f140, %f139};
$L__BB1_28:
	setp.gt.u32 	%p15, %r1, 31;
	@%p15 bra 	$L__BB1_30;
	add.s64 	%rd24, %rd1, 224;
	add.s32 	%r186, %r6, 512;
	// begin inline asm
	cp.async.ca.shared.global [%r186], [%rd24], 16;

	// end inline asm
	add.s64 	%rd25, %rd2, 28672;
	add.s32 	%r187, %r6, 1536;
	// begin inline asm
	cp.async.ca.shared.global [%r187], [%rd25], 16;

	// end inline asm
	// begin inline asm
	cp.async.commit_group;

	// end inline asm
$L__BB1_30:
	setp.ne.s32 	%p16, %r5, 32;
	// begin inline asm
	cp.async.wait_group 0;

	// end inline asm
	bar.sync 	0;
	@%p16 bra 	$L__BB1_32;
	mov.u32 	%r188, smem;
	add.s32 	%r189, %r188, 512;
	mov.b32 	%r190, 16;
	wmma.load.a.sync.aligned.row.m16n16k16.shared.f16 	{%r191, %r192, %r193, %r194, %r195, %r196, %r197, %r198}, [%r189], %r190;
	add.s32 	%r199, %r188, 1536;
	wmma.load.b.sync.aligned.col.m16n16k16.shared.f16 	{%r200, %r201, %r202, %r203, %r204, %r205, %r206, %r207}, [%r199], %r190;
	wmma.mma.sync.aligned.row.col.m16n16k16.f32.f32 {%f146, %f145, %f144, %f143, %f142, %f141, %f140, %f139}, {%r191, %r192, %r193, %r194, %r195, %r196, %r197, %r198}, {%r200, %r201, %r202, %r203, %r204, %r205, %r206, %r207}, {%f146, %f145, %f144, %f143, %f142, %f141, %f140, %f139};
$L__BB1_32:
	setp.ne.s32 	%p17, %r5, 32;
	@%p17 bra 	$L__BB1_34;
	ld.param.u64 	%rd29, [_Z17cpasync_ws_kernelPK6__halfS1_Pf_param_2];
	shl.b32 	%r208, %r2, 11;
	mov.u32 	%r209, %ctaid.x;
	shl.b32 	%r210, %r209, 4;
	add.s32 	%r211, %r208, %r210;
	cvta.to.global.u64 	%rd26, %rd29;
	mul.wide.u32 	%rd27, %r211, 4;
	add.s64 	%rd28, %rd26, %rd27;
	mov.b32 	%r212, 128;
	wmma.store.d.sync.aligned.row.m16n16k16.global.f32 	[%rd28], {%f146, %f145, %f144, %f143, %f142, %f141, %f140, %f139}, %r212;
$L__BB1_34:
	ret;

}


// ===== COMPILED SASS (sm_100) =====

	.target	sm_100

	.elftype	@"ET_EXEC"


//--------------------- .note.nv.tkinfo           --------------------------
	.section	.note.nv.tkinfo,"",@"SHT_NOTE"
	.sectionflags	@"SHF_NOTE_NV_TKINFO"
	.tkinfo
        /*0018*/ 	.word	0x00000002
        /*0030*/ 	.string	""
        /*0030*/ 	.string	"ptxas"
        /*0030*/ 	.string	"Cuda compilation tools, release 13.0, V13.0.88"
        /*0030*/ 	.string	"Build cuda_13.0.r13.0/compiler.36424714_0"
        /*0030*/ 	.string	"-arch sm_100 -m 64 "



//--------------------- .note.nv.cuinfo           --------------------------
	.section	.note.nv.cuinfo,"",@"SHT_NOTE"
	.sectionflags	@"SHF_NOTE_NV_CUINFO"
        /*0018*/ 	.short	0x0002
        /*001a*/ 	.short	0x0064
        /*001c*/ 	.short	0x0082
	.zero		2


//--------------------- .nv.info                  --------------------------
	.section	.nv.info,"",@"SHT_CUDA_INFO"
	.align	4


	//----- nvinfo : EIATTR_REGCOUNT
	.align		4
        /*0000*/ 	.byte	0x04, 0x2f
        /*0002*/ 	.short	(.L_1 - .L_0)
	.align		4
.L_0:
        /*0004*/ 	.word	index@(_Z19cpasync_mono_kernelPK6__halfS1_Pf)
        /*0008*/ 	.word	0x0000001f


	//----- nvinfo : EIATTR_FRAME_SIZE
	.align		4
.L_1:
        /*000c*/ 	.byte	0x04, 0x11
        /*000e*/ 	.short	(.L_3 - .L_2)
	.align		4
.L_2:
        /*0010*/ 	.word	index@(_Z19cpasync_mono_kernelPK6__halfS1_Pf)
        /*0014*/ 	.word	0x00000000


	//----- nvinfo : EIATTR_REGCOUNT
	.align		4
.L_3:
        /*0018*/ 	.byte	0x04, 0x2f
        /*001a*/ 	.short	(.L_5 - .L_4)
	.align		4
.L_4:
        /*001c*/ 	.word	index@(_Z17cpasync_ws_kernelPK6__halfS1_Pf)
        /*0020*/ 	.word	0x0000001c


	//----- nvinfo : EIATTR_FRAME_SIZE
	.align		4
.L_5:
        /*0024*/ 	.byte	0x04, 0x11
        /*0026*/ 	.short	(.L_7 - .L_6)
	.align		4
.L_6:
        /*0028*/ 	.word	index@(_Z17cpasync_ws_kernelPK6__halfS1_Pf)
        /*002c*/ 	.word	0x00000000


	//----- nvinfo : EIATTR_MIN_STACK_SIZE
	.align		4
.L_7:
        /*0030*/ 	.byte	0x04, 0x12
        /*0032*/ 	.short	(.L_9 - .L_8)
	.align		4
.L_8:
        /*0034*/ 	.word	index@(_Z17cpasync_ws_kernelPK6__halfS1_Pf)
        /*0038*/ 	.word	0x00000000


	//----- nvinfo : EIATTR_MIN_STACK_SIZE
	.align		4
.L_9:
        /*003c*/ 	.byte	0x04, 0x12
        /*003e*/ 	.short	(.L_11 - .L_10)
	.align		4
.L_10:
        /*0040*/ 	.word	index@(_Z19cpasync_mono_kernelPK6__halfS1_Pf)
        /*0044*/ 	.word	0x00000000
.L_11:


//--------------------- .nv.compat                --------------------------
	.section	.nv.compat,"",@"SHT_CUDA_COMPAT_INFO"
	.align	4
        /*0000*/ 	.byte	0x02, 0x09, 0x00, 0x00, 0x02, 0x02, 0x01, 0x00, 0x02, 0x05, 0x05, 0x00, 0x03, 0x07, 0x01, 0x01
        /*0010*/ 	.byte	0x02, 0x03, 0x00, 0x00, 0x02, 0x06, 0x01, 0x00, 0x04, 0x0b, 0x08, 0x00, 0x09, 0x00, 0x00, 0x00
        /*0020*/ 	.byte	0x00, 0x00, 0x00, 0x00


//--------------------- .nv.info._Z17cpasync_ws_kernelPK6__halfS1_Pf --------------------------
	.section	.nv.info._Z17cpasync_ws_kernelPK6__halfS1_Pf,"",@"SHT_CUDA_INFO"
	.sectionflags	@""
	.align	4


	//----- nvinfo : EIATTR_CUDA_API_VERSION
	.align		4
        /*0000*/ 	.byte	0x04, 0x37
        /*0002*/ 	.short	(.L_13 - .L_12)
.L_12:
        /*0004*/ 	.word	0x00000082


	//----- nvinfo : EIATTR_KPARAM_INFO
	.align		4
.L_13:
        /*0008*/ 	.byte	0x04, 0x17
        /*000a*/ 	.short	(.L_15 - .L_14)
.L_14:
        /*000c*/ 	.word	0x00000000
        /*0010*/ 	.short	0x0002
        /*0012*/ 	.short	0x0010
        /*0014*/ 	.byte	0x00, 0xf5, 0x21, 0x00


	//----- nvinfo : EIATTR_KPARAM_INFO
	.align		4
.L_15:
        /*0018*/ 	.byte	0x04, 0x17
        /*001a*/ 	.short	(.L_17 - .L_16)
.L_16:
        /*001c*/ 	.word	0x00000000
        /*0020*/ 	.short	0x0001
        /*0022*/ 	.short	0x0008
        /*0024*/ 	.byte	0x00, 0xf5, 0x21, 0x00


	//----- nvinfo : EIATTR_KPARAM_INFO
	.align		4
.L_17:
        /*0028*/ 	.byte	0x04, 0x17
        /*002a*/ 	.short	(.L_19 - .L_18)
.L_18:
        /*002c*/ 	.word	0x00000000
        /*0030*/ 	.short	0x0000
        /*0032*/ 	.short	0x0000
        /*0034*/ 	.byte	0x00, 0xf5, 0x21, 0x00


	//----- nvinfo : EIATTR_SPARSE_MMA_MASK
	.align		4
.L_19:
        /*0038*/ 	.byte	0x03, 0x50
        /*003a*/ 	.short	0x0000


	//----- nvinfo : EIATTR_WMMA_USED
	.align		4
        /*003c*/ 	.byte	0x01, 0x2b
	.zero		2


	//----- nvinfo : EIATTR_MAXREG_COUNT
	.align		4
        /*0040*/ 	.byte	0x03, 0x1b
        /*0042*/ 	.short	0x00ff


	//----- nvinfo : EIATTR_NUM_BARRIERS
	.align		4
        /*0044*/ 	.byte	0x02, 0x4c
        /*0046*/ 	.byte	0x01
	.zero		1


	//----- nvinfo : EIATTR_MERCURY_ISA_VERSION
	.align		4
        /*0048*/ 	.byte	0x03, 0x5f
        /*004a*/ 	.short	0x0101


	//----- nvinfo : EIATTR_VRC_CTA_INIT_COUNT
	.align		4
        /*004c*/ 	.byte	0x02, 0x4a
	.zero		1
	.zero		1


	//----- nvinfo : EIATTR_EXIT_INSTR_OFFSETS
	.align		4
        /*0050*/ 	.byte	0x04, 0x1c
        /*0052*/ 	.short	(.L_21 - .L_20)


	//   ....[0]....
.L_20:
        /*0054*/ 	.word	0x00001540


	//   ....[1]....
        /*0058*/ 	.word	0x00001650


	//----- nvinfo : EIATTR_CRS_STACK_SIZE
	.align		4
.L_21:
        /*005c*/ 	.byte	0x04, 0x1e
        /*005e*/ 	.short	(.L_23 - .L_22)
.L_22:
        /*0060*/ 	.word	0x00000000


	//----- nvinfo : EIATTR_CBANK_PARAM_SIZE
	.align		4
.L_23:
        /*0064*/ 	.byte	0x03, 0x19
        /*0066*/ 	.short	0x0018


	//----- nvinfo : EIATTR_PARAM_CBANK
	.align		4
        /*0068*/ 	.byte	0x04, 0x0a
        /*006a*/ 	.short	(.L_25 - .L_24)
	.align		4
.L_24:
        /*006c*/ 	.word	index@(.nv.constant0._Z17cpasync_ws_kernelPK6__halfS1_Pf)
        /*0070*/ 	.short	0x0380
        /*0072*/ 	.short	0x0018


	//----- nvinfo : EIATTR_SW_WAR
	.align		4
.L_25:
        /*0074*/ 	.byte	0x04, 0x36
        /*0076*/ 	.short	(.L_27 - .L_26)
.L_26:
        /*0078*/ 	.word	0x00000008
.L_27:


//--------------------- .nv.info._Z19cpasync_mono_kernelPK6__halfS1_Pf --------------------------
	.section	.nv.info._Z19cpasync_mono_kernelPK6__halfS1_Pf,"",@"SHT_CUDA_INFO"
	.sectionflags	@""
	.align	4


	//----- nvinfo : EIATTR_CUDA_API_VERSION
	.align		4
        /*0000*/ 	.byte	0x04, 0x37
        /*0002*/ 	.short	(.L_29 - .L_28)
.L_28:
        /*0004*/ 	.word	0x00000082


	//----- nvinfo : EIATTR_KPARAM_INFO
	.align		4
.L_29:
        /*0008*/ 	.byte	0x04, 0x17
        /*000a*/ 	.short	(.L_31 - .L_30)
.L_30:
        /*000c*/ 	.word	0x00000000
        /*0010*/ 	.short	0x0002
        /*0012*/ 	.short	0x0010
        /*0014*/ 	.byte	0x00, 0xf5, 0x21, 0x00


	//----- nvinfo : EIATTR_KPARAM_INFO
	.align		4
.L_31:
        /*0018*/ 	.byte	0x04, 0x17
        /*001a*/ 	.short	(.L_33 - .L_32)
.L_32:
        /*001c*/ 	.word	0x00000000
        /*0020*/ 	.short	0x0001
        /*0022*/ 	.short	0x0008
        /*0024*/ 	.byte	0x00, 0xf5, 0x21, 0x00


	//----- nvinfo : EIATTR_KPARAM_INFO
	.align		4
.L_33:
        /*0028*/ 	.byte	0x04, 0x17
        /*002a*/ 	.short	(.L_35 - .L_34)
.L_34:
        /*002c*/ 	.word	0x00000000
        /*0030*/ 	.short	0x0000
        /*0032*/ 	.short	0x0000
        /*0034*/ 	.byte	0x00, 0xf5, 0x21, 0x00


	//----- nvinfo : EIATTR_SPARSE_MMA_MASK
	.align		4
.L_35:
        /*0038*/ 	.byte	0x03, 0x50
        /*003a*/ 	.short	0x0000


	//----- nvinfo : EIATTR_WMMA_USED
	.align		4
        /*003c*/ 	.byte	0x01, 0x2b
	.zero		2


	//----- nvinfo : EIATTR_MAXREG_COUNT
	.align		4
        /*0040*/ 	.byte	0x03, 0x1b
        /*0042*/ 	.short	0x00ff


	//----- nvinfo : EIATTR_NUM_BARRIERS
	.align		4
        /*0044*/ 	.byte	0x02, 0x4c
        /*0046*/ 	.byte	0x01
	.zero		1


	//----- nvinfo : EIATTR_MERCURY_ISA_VERSION
	.align		4
        /*0048*/ 	.byte	0x03, 0x5f
        /*004a*/ 	.short	0x0101


	//----- nvinfo : EIATTR_VRC_CTA_INIT_COUNT
	.align		4
        /*004c*/ 	.byte	0x02, 0x4a
	.zero		1
	.zero		1


	//----- nvinfo : EIATTR_EXIT_INSTR_OFFSETS
	.align		4
        /*0050*/ 	.byte	0x04, 0x1c
        /*0052*/ 	.short	(.L_37 - .L_36)


	//   ....[0]....
.L_36:
        /*0054*/ 	.word	0x00000a60


	//----- nvinfo : EIATTR_CBANK_PARAM_SIZE
	.align		4
.L_37:
        /*0058*/ 	.byte	0x03, 0x19
        /*005a*/ 	.short	0x0018


	//----- nvinfo : EIATTR_PARAM_CBANK
	.align		4
        /*005c*/ 	.byte	0x04, 0x0a
        /*005e*/ 	.short	(.L_39 - .L_38)
	.align		4
.L_38:
        /*0060*/ 	.word	index@(.nv.constant0._Z19cpasync_mono_kernelPK6__halfS1_Pf)
        /*0064*/ 	.short	0x0380
        /*0066*/ 	.short	0x0018


	//----- nvinfo : EIATTR_SW_WAR
	.align		4
.L_39:
        /*0068*/ 	.byte	0x04, 0x36
        /*006a*/ 	.short	(.L_41 - .L_40)
.L_40:
        /*006c*/ 	.word	0x00000008
.L_41:


//--------------------- .nv.callgraph             --------------------------
	.section	.nv.callgraph,"",@"SHT_CUDA_CALLGRAPH"
	.align	4
	.sectionentsize	8
	.align		4
        /*0000*/ 	.word	0x00000000
	.align		4
        /*0004*/ 	.word	0xffffffff
	.align		4
        /*0008*/ 	.word	0x00000000
	.align		4
        /*000c*/ 	.word	0xfffffffe
	.align		4
        /*0010*/ 	.word	0x00000000
	.align		4
        /*0014*/ 	.word	0xfffffffd
	.align		4
        /*0018*/ 	.word	0x00000000
	.align		4
        /*001c*/ 	.word	0xfffffffc


//--------------------- .text._Z17cpasync_ws_kernelPK6__halfS1_Pf --------------------------
	.section	.text._Z17cpasync_ws_kernelPK6__halfS1_Pf,"ax",@progbits
	.align	128
        .global         _Z17cpasync_ws_kernelPK6__halfS1_Pf
        .type           _Z17cpasync_ws_kernelPK6__halfS1_Pf,@function
        .size           _Z17cpasync_ws_kernelPK6__halfS1_Pf,(.L_x_26 - _Z17cpasync_ws_kernelPK6__halfS1_Pf)
        .other          _Z17cpasync_ws_kernelPK6__halfS1_Pf,@"STO_CUDA_ENTRY STV_DEFAULT"
_Z17cpasync_ws_kernelPK6__halfS1_Pf:
.text._Z17cpasync_ws_kernelPK6__halfS1_Pf:
[----:B------:R-:W-:Y:S01]  /*0000*/  LDC R1, c[0x0][0x37c] ;  /* 0x0000df00ff017b82 */ /* 0x000fe20000000800 */
[----:B------:R-:W1:Y:S07]  /*0010*/  S2R R8, SR_TID.X ;  /* 0x0000000000087919 */ /* 0x000e6e0000002100 */
[----:B------:R-:W2:Y:S01]  /*0020*/  LDC.64 R24, c[0x0][0x380] ;  /* 0x0000e000ff187b82 */ /* 0x000ea20000000a00 */
[----:B------:R-:W-:Y:S01]  /*0030*/  MOV R5, 0x400 ;  /* 0x0000040000057802 */ /* 0x000fe20000000f00 */
[----:B------:R-:W3:Y:S01]  /*0040*/  LDCU.64 UR6, c[0x0][0x358] ;  /* 0x00006b00ff0677ac */ /* 0x000ee20008000a00 */
[----:B------:R-:W4:Y:S01]  /*0050*/  S2R R20, SR_CTAID.Y ;  /* 0x0000000000147919 */ /* 0x000f220000002600 */
[----:B------:R-:W-:Y:S01]  /*0060*/  BSSY.RECONVERGENT B0, `(.L_x_0) ;  /* 0x000002b000007945 */ /* 0x000fe20003800200 */
[----:B------:R-:W5:Y:S03]  /*0070*/  S2R R3, SR_CTAID.X ;  /* 0x0000000000037919 */ /* 0x000f660000002500 */
[----:B------:R-:W2:Y:S01]  /*0080*/  LDC.64 R22, c[0x0][0x388] ;  /* 0x0000e200ff167b82 */ /* 0x000ea20000000a00 */
[----:B------:R-:W3:Y:S01]  /*0090*/  S2R R6, SR_CgaCtaId ;  /* 0x0000000000067919 */ /* 0x000ee20000008800 */
[C---:B-1----:R-:W-:Y:S01]  /*00a0*/  LOP3.LUT R0, R8.reuse, 0x3e0, RZ, 0xc0, !PT ;  /* 0x000003e008007812 */ /* 0x042fe200078ec0ff */
[C---:B------:R-:W-:Y:S01]  /*00b0*/  IMAD.SHL.U32 R4, R8.reuse, 0x10, RZ ;  /* 0x0000001008047824 */ /* 0x040fe200078e00ff */
[----:B------:R-:W-:-:S02]  /*00c0*/  ISETP.GT.U32.AND P1, PT, R8, 0x1f, PT ;  /* 0x0000001f0800780c */ /* 0x000fc40003f24070 */
[----:B------:R-:W-:Y:S01]  /*00d0*/  ISETP.NE.AND P0, PT, R0, 0x20, PT ;  /* 0x000000200000780c */ /* 0x000fe20003f05270 */
[----:B------:R-:W-:Y:S01]  /*00e0*/  IMAD.SHL.U32 R0, R8, 0x8, RZ ;  /* 0x0000000808007824 */ /* 0x000fe200078e00ff */
[----:B------:R-:W-:Y:S02]  /*00f0*/  SHF.R.U32.HI R9, RZ, 0x1, R8 ;  /* 0x00000001ff097819 */ /* 0x000fe40000011608 */
[----:B------:R-:W-:Y:S02]  /*0100*/  LOP3.LUT R4, R4, 0x10, RZ, 0xc0, !PT ;  /* 0x0000001004047812 */ /* 0x000fe400078ec0ff */
[----:B------:R-:W-:Y:S01]  /*0110*/  LOP3.LUT R2, R0, 0x8, RZ, 0xc0, !PT ;  /* 0x0000000800027812 */ /* 0x000fe200078ec0ff */
[----:B----4-:R-:W-:Y:S01]  /*0120*/  IMAD R11, R20, 0x10, R9 ;  /* 0x00000010140b7824 */ /* 0x010fe200078e0209 */
[----:B---3--:R-:W-:Y:S01]  /*0130*/  LEA R0, R6, R5, 0x18 ;  /* 0x0000000506007211 */ /* 0x008fe200078ec0ff */
[----:B------:R-:W-:Y:S02]  /*0140*/  IMAD R13, R9, 0x20, R4 ;  /* 0x00000020090d7824 */ /* 0x000fe400078e0204 */
[----:B-----5:R-:W-:Y:S01]  /*0150*/  IMAD R10, R3, 0x10, R2 ;  /* 0x00000010030a7824 */ /* 0x020fe200078e0202 */
[----:B------:R-:W-:-:S03]  /*0160*/  LEA R11, R11, R2, 0x7 ;  /* 0x000000020b0b7211 */ /* 0x000fc600078e38ff */
[----:B------:R-:W-:Y:S01]  /*0170*/  IMAD R9, R9, 0x80, R10 ;  /* 0x0000008009097824 */ /* 0x000fe200078e020a */
[----:B------:R-:W-:Y:S06]  /*0180*/  @P1 BRA `(.L_x_1) ;  /* 0x0000000000601947 */ /* 0x000fec0003800000 */
[----:B------:R-:W1:Y:S01]  /*0190*/  S2UR UR5, SR_CgaCtaId ;  /* 0x00000000000579c3 */ /* 0x000e620000008800 */
[C---:B------:R-:W-:Y:S01]  /*01a0*/  IMAD.SHL.U32 R2, R8.reuse, 0x8, RZ ;  /* 0x0000000808027824 */ /* 0x040fe200078e00ff */
[----:B------:R-:W-:Y:S01]  /*01b0*/  SHF.R.U32.HI R15, RZ, 0x1, R8 ;  /* 0x00000001ff0f7819 */ /* 0x000fe20000011608 */
[----:B------:R-:W-:Y:S01]  /*01c0*/  IMAD.SHL.U32 R8, R8, 0x10, RZ ;  /* 0x0000001008087824 */ /* 0x000fe200078e00ff */
[----:B------:R-:W-:Y:S02]  /*01d0*/  UMOV UR4, 0x400 ;  /* 0x0000040000047882 */ /* 0x000fe40000000000 */
[----:B------:R-:W-:Y:S02]  /*01e0*/  LOP3.LUT R2, R2, 0x8, RZ, 0xc0, !PT ;  /* 0x0000000802027812 */ /* 0x000fe400078ec0ff */
[----:B------:R-:W3:Y:S01]  /*01f0*/  LDC.64 R6, c[0x0][0x380] ;  /* 0x0000e000ff067b82 */ /* 0x000ee20000000a00 */
[----:B------:R-:W-:Y:S02]  /*0200*/  LOP3.LUT R8, R8, 0x10, RZ, 0xc0, !PT ;  /* 0x0000001008087812 */ /* 0x000fe400078ec0ff */
[----:B------:R-:W-:Y:S01]  /*0210*/  LEA R17, R20, R15, 0x4 ;  /* 0x0000000f14117211 */ /* 0x000fe200078e20ff */
[----:B------:R-:W-:-:S02]  /*0220*/  IMAD R10, R3, 0x10, R2 ;  /* 0x00000010030a7824 */ /* 0x000fc400078e0202 */
[----:B------:R-:W-:Y:S02]  /*0230*/  IMAD R8, R15, 0x20, R8 ;  /* 0x000000200f087824 */ /* 0x000fe400078e0208 */
[----:B------:R-:W4:Y:S01]  /*0240*/  LDC.64 R4, c[0x0][0x388] ;  /* 0x0000e200ff047b82 */ /* 0x000f220000000a00 */
[----:B------:R-:W-:Y:S02]  /*0250*/  IMAD R17, R17, 0x80, R2 ;  /* 0x0000008011117824 */ /* 0x000fe400078e0202 */
[----:B------:R-:W-:Y:S01]  /*0260*/  IMAD R19, R15, 0x80, R10 ;  /* 0x000000800f137824 */ /* 0x000fe200078e020a */
[----:B-1----:R-:W-:-:S06]  /*0270*/  ULEA UR4, UR5, UR4, 0x18 ;  /* 0x0000000405047291 */ /* 0x002fcc000f8ec0ff */
[----:B------:R-:W-:Y:S01]  /*0280*/  IADD3 R15, PT, PT, R8, UR4, RZ ;  /* 0x00000004080f7c10 */ /* 0x000fe2000fffe0ff */
[----:B---3--:R-:W-:-:S05]  /*0290*/  IMAD.WIDE.U32 R6, R17, 0x2, R6 ;  /* 0x0000000211067825 */ /* 0x008fca00078e0006 */
[----:B------:R-:W-:Y:S01]  /*02a0*/  @!PT LDS RZ, [RZ] ;  /* 0x00000000fffff984 */ /* 0x000fe20000000800 */
[----:B------:R-:W-:Y:S01]  /*02b0*/  @!PT LDS RZ, [RZ] ;  /* 0x00000000fffff984 */ /* 0x000fe20000000800 */
[----:B------:R-:W-:Y:S01]  /*02c0*/  @!PT LDS RZ, [RZ] ;  /* 0x00000000fffff984 */ /* 0x000fe20000000800 */
[----:B------:R1:W-:Y:S01]  /*02d0*/  LDGSTS.E.128 [R15], desc[UR6][R6.64] ;  /* 0x00000000060f7fae */ /* 0x0003e2000b9a1806 */
[----:B----4-:R-:W-:-:S05]  /*02e0*/  IMAD.WIDE.U32 R4, R19, 0x2, R4 ;  /* 0x0000000213047825 */ /* 0x010fca00078e0004 */
[----:B------:R1:W-:Y:S04]  /*02f0*/  LDGSTS.E.128 [R15+0x400], desc[UR6][R4.64] ;  /* 0x00400000040f7fae */ /* 0x0003e8000b9a1806 */
[----:B------:R-:W0:Y:S02]  /*0300*/  LDGDEPBAR ;  /* 0x00000000000079af */ /* 0x000e240000000000 */
.L_x_1:
[----:B------:R-:W-:Y:S05]  /*0310*/  BSYNC.RECONVERGENT B0 ;  /* 0x0000000000007941 */ /* 0x000fea0003800200 */
.L_x_0:
[----:B------:R-:W-:-:S04]  /*0320*/  DEPBAR.LE SB0, 0x0 ;  /* 0x000080000000791a */ /* 0x000fc80000000000 */
[----:B--2---:R-:W-:Y:S01]  /*0330*/  IMAD.WIDE.U32 R24, R11, 0x2, R24 ;  /* 0x000000020b187825 */ /* 0x004fe200078e0018 */
[----:B------:R-:W-:Y:S02]  /*0340*/  CS2R R10, SRZ ;  /* 0x00000000000a7805 */ /* 0x000fe4000001ff00 */
[----:B-1----:R-:W-:Y:S02]  /*0350*/  CS2R R6, SRZ ;  /* 0x0000000000067805 */ /* 0x002fe4000001ff00 */
[----:B------:R-:W-:Y:S01]  /*0360*/  CS2R R4, SRZ ;  /* 0x0000000000047805 */ /* 0x000fe2000001ff00 */
[----:B------:R-:W-:Y:S01]  /*0370*/  IMAD.WIDE.U32 R22, R9, 0x2, R22 ;  /* 0x0000000209167825 */ /* 0x000fe200078e0016 */
[----:B------:R-:W-:-:S03]  /*0380*/  CS2R R8, SRZ ;  /* 0x0000000000087805 */ /* 0x000fc6000001ff00 */
[----:B------:R-:W-:Y:S01]  /*0390*/  IMAD.IADD R2, R13, 0x1, R0 ;  /* 0x000000010d027824 */ /* 0x000fe200078e0200 */
[----:B------:R-:W-:Y:S06]  /*03a0*/  BAR.SYNC.DEFER_BLOCKING 0x0 ;  /* 0x0000000000007b1d */ /* 0x000fec0000010000 */
[----:B------:R-:W-:Y:S05]  /*03b0*/  @P0 BRA `(.L_x_2) ;  /* 0x0000000000600947 */ /* 0x000fea0003800000 */
[----:B------:R-:W1:Y:S01]  /*03c0*/  S2R R6, SR_LANEID ;  /* 0x0000000000067919 */ /* 0x000e620000000000 */
[----:B------:R-:W-:Y:S01]  /*03d0*/  MOV R7, 0x400 ;  /* 0x0000040000077802 */ /* 0x000fe20000000f00 */
[----:B------:R-:W-:Y:S05]  /*03e0*/  WARPSYNC.ALL ;  /* 0x0000000000007948 */ /* 0x000fea0003800000 */
[----:B------:R-:W2:Y:S01]  /*03f0*/  S2R R8, SR_CgaCtaId ;  /* 0x0000000000087919 */ /* 0x000ea20000008800 */
[----:B-1----:R-:W-:Y:S02]  /*0400*/  SHF.R.U32.HI R4, RZ, 0x3, R6 ;  /* 0x00000003ff047819 */ /* 0x002fe40000011606 */
[----:B------:R-:W-:-:S02]  /*0410*/  LOP3.LUT R5, R6, 0x7, RZ, 0xc0, !PT ;  /* 0x0000000706057812 */ /* 0x000fc400078ec0ff */
[----:B------:R-:W-:Y:S01]  /*0420*/  SHF.R.U32.HI R6, RZ, 0x4, R6 ;  /* 0x00000004ff067819 */ /* 0x000fe20000011606 */
[----:B------:R-:W-:Y:S01]  /*0430*/  IMAD.SHL.U32 R10, R4, 0x8, RZ ;  /* 0x00000008040a7824 */ /* 0x000fe200078e00ff */
[----:B--2---:R-:W-:Y:S01]  /*0440*/  LEA R11, R8, R7, 0x18 ;  /* 0x00000007080b7211 */ /* 0x004fe200078ec0ff */
[----:B------:R-:W-:Y:S01]  /*0450*/  IMAD.SHL.U32 R8, R4, 0x8, RZ ;  /* 0x0000000804087824 */ /* 0x000fe200078e00ff */
[C---:B------:R-:W-:Y:S01]  /*0460*/  LEA R9, R6.reuse, R5, 0x3 ;  /* 0x0000000506097211 */ /* 0x040fe200078e18ff */
[----:B------:R-:W-:Y:S01]  /*0470*/  IMAD.SHL.U32 R4, R6, 0x8, RZ ;  /* 0x0000000806047824 */ /* 0x000fe200078e00ff */
[----:B------:R-:W-:Y:S01]  /*0480*/  LOP3.LUT R7, R10, 0x8, R5, 0xe2, !PT ;  /* 0x000000080a077812 */ /* 0x000fe200078ee205 */
[----:B------:R-:W-:Y:S01]  /*0490*/  VIADD R5, R11, 0x400 ;  /* 0x000004000b057836 */ /* 0x000fe20000000000 */
[----:B------:R-:W-:-:S03]  /*04a0*/  LOP3.LUT R6, R8, 0x8, RZ, 0xe2, !PT ;  /* 0x0000000808067812 */ /* 0x000fc600078ee2ff */
[----:B------:R-:W-:Y:S02]  /*04b0*/  IMAD R4, R7, 0x10, R4 ;  /* 0x0000001007047824 */ /* 0x000fe400078e0204 */
[----:B------:R-:W-:Y:S02]  /*04c0*/  IMAD R6, R9, 0x10, R6 ;  /* 0x0000001009067824 */ /* 0x000fe400078e0206 */
[----:B------:R-:W-:-:S03]  /*04d0*/  IMAD.U32 R16, R4, 0x2, R11 ;  /* 0x0000000204107824 */ /* 0x000fc600078e000b */
[----:B------:R-:W-:Y:S02]  /*04e0*/  LEA R12, R6, R5, 0x1 ;  /* 0x00000005060c7211 */ /* 0x000fe400078e08ff */
[----:B------:R-:W-:Y:S04]  /*04f0*/  LDSM.16.M88.4 R8, [R16] ;  /* 0x000000001008783b */ /* 0x000fe80000000200 */
[----:B------:R-:W1:Y:S02]  /*0500*/  LDSM.16.M88.4 R12, [R12] ;  /* 0x000000000c0c783b */ /* 0x000e640000000200 */
[C---:B-1----:R-:W-:Y:S08]  /*0510*/  HMMA.16816.F32 R4, R8.reuse, R12, RZ ;  /* 0x0000000c0804723c */ /* 0x042ff000000018ff */
[----:B------:R-:W-:-:S15]  /*0520*/  HMMA.16816.F32 R8, R8, R14, RZ ;  /* 0x0000000e0808723c */ /* 0x000fde00000018ff */
[----:B------:R-:W-:-:S05]  /*0530*/  NOP ;  /* 0x0000000000007918 */ /* 0x000fca0000000000 */
.L_x_2:
[----:B------:R-:W-:Y:S04]  /*0540*/  BSSY.RECONVERGENT B0, `(.L_x_3) ;  /* 0x000000a000007945 */ /* 0x000fe80003800200 */
[----:B------:R-:W-:Y:S05]  /*0550*/  @P1 BRA `(.L_x_4) ;  /* 0x0000000000201947 */ /* 0x000fea0003800000 */
[----:B------:R-:W-:Y:S01]  /*0560*/  IADD3 R12, P2, PT, R22, 0x1000, RZ ;  /* 0x00001000160c7810 */ /* 0x000fe20007f5e0ff */
[----:B------:R-:W-:Y:S01]  /*0570*/  @!PT LDS RZ, [RZ] ;  /* 0x00000000fffff984 */ /* 0x000fe20000000800 */
[----:B------:R-:W-:Y:S01]  /*0580*/  @!PT LDS RZ, [RZ] ;  /* 0x00000000fffff984 */ /* 0x000fe20000000800 */
[----:B------:R-:W-:Y:S01]  /*0590*/  @!PT LDS RZ, [RZ] ;  /* 0x00000000fffff984 */ /* 0x000fe20000000800 */
[----:B------:R1:W-:Y:S04]  /*05a0*/  LDGSTS.E.128 [R2+0x200], desc[UR6][R24.64+0x20] ;  /* 0x0020002018027fae */ /* 0x0003e8000b9a1806 */
[----:B------:R-:W-:-:S05]  /*05b0*/  IMAD.X R13, RZ, RZ, R23, P2 ;  /* 0x000000ffff0d7224 */ /* 0x000fca00010e0617 */
[----:B------:R1:W-:Y:S04]  /*05c0*/  LDGSTS.E.128 [R2+0x600], desc[UR6][R12.64] ;  /* 0x006000000c027fae */ /* 0x0003e8000b9a1806 */
[----:B------:R-:W0:Y:S02]  /*05d0*/  LDGDEPBAR ;  /* 0x00000000000079af */ /* 0x000e240000000000 */
.L_x_4:
[----:B------:R-:W-:Y:S05]  /*05e0*/  BSYNC.RECONVERGENT B0 ;  /* 0x0000000000007941 */ /* 0x000fea0003800200 */
.L_x_3:
[----:B------:R-:W-:-:S04]  /*05f0*/  DEPBAR.LE SB0, 0x0 ;  /* 0x000080000000791a */ /* 0x000fc80000000000 */
[----:B------:R-:W-:Y:S05]  /*0600*/  WARPSYNC.ALL ;  /* 0x0000000000007948 */ /* 0x000fea0003800000 */
[----:B------:R-:W-:Y:S06]  /*0610*/  BAR.SYNC.DEFER_BLOCKING 0x0 ;  /* 0x0000000000007b1d */ /* 0x000fec0000010000 */
[----:B------:R-:W-:Y:S05]  /*0620*/  @P0 BRA `(.L_x_5) ;  /* 0x0000000000580947 */ /* 0x000fea0003800000 */
[----:B-1----:R-:W1:Y:S01]  /*0630*/  S2R R12, SR_LANEID ;  /* 0x00000000000c7919 */ /* 0x002e620000000000 */
[----:B------:R-:W-:Y:S05]  /*0640*/  WARPSYNC.ALL ;  /* 0x0000000000007948 */ /* 0x000fea0003800000 */
[--C-:B-1----:R-:W-:Y:S02]  /*0650*/  SHF.R.U32.HI R13, RZ, 0x3, R12.reuse ;  /* 0x00000003ff0d7819 */ /* 0x102fe4000001160c */
[----:B------:R-:W-:Y:S02]  /*0660*/  LOP3.LUT R14, R12, 0x7, RZ, 0xc0, !PT ;  /* 0x000000070c0e7812 */ /* 0x000fe400078ec0ff */
[----:B------:R-:W-:Y:S01]  /*0670*/  SHF.R.U32.HI R15, RZ, 0x4, R12 ;  /* 0x00000004ff0f7819 */ /* 0x000fe2000001160c */
[----:B------:R-:W-:-:S02]  /*0680*/  IMAD.SHL.U32 R17, R13, 0x8, RZ ;  /* 0x000000080d117824 */ /* 0x000fc400078e00ff */
[----:B------:R-:W-:Y:S02]  /*0690*/  IMAD.SHL.U32 R16, R13, 0x8, RZ ;  /* 0x000000080d107824 */ /* 0x000fe400078e00ff */
[----:B------:R-:W-:Y:S01]  /*06a0*/  IMAD.SHL.U32 R12, R15, 0x8, RZ ;  /* 0x000000080f0c7824 */ /* 0x000fe200078e00ff */
[----:B------:R-:W-:Y:S02]  /*06b0*/  LOP3.LUT R13, R17, 0x8, R14, 0xe2, !PT ;  /* 0x00000008110d7812 */ /* 0x000fe400078ee20e */
[----:B------:R-:W-:Y:S02]  /*06c0*/  LEA R17, R15, R14, 0x3 ;  /* 0x0000000e0f117211 */ /* 0x000fe400078e18ff */
[----:B------:R-:W-:Y:S01]  /*06d0*/  LOP3.LUT R14, R16, 0x8, RZ, 0xe2, !PT ;  /* 0x00000008100e7812 */ /* 0x000fe200078ee2ff */
[----:B------:R-:W-:Y:S02]  /*06e0*/  IMAD R15, R13, 0x10, R12 ;  /* 0x000000100d0f7824 */ /* 0x000fe400078e020c */
[----:B------:R-:W-:-:S02]  /*06f0*/  VIADD R12, R0, 0x200 ;  /* 0x00000200000c7836 */ /* 0x000fc40000000000 */
[----:B------:R-:W-:Y:S02]  /*0700*/  IMAD R14, R17, 0x10, R14 ;  /* 0x00000010110e7824 */ /* 0x000fe400078e020e */
[----:B------:R-:W-:Y:S01]  /*0710*/  VIADD R13, R0, 0x600 ;  /* 0x00000600000d7836 */ /* 0x000fe20000000000 */
[----:B------:R-:W-:-:S03]  /*0720*/  LEA R12, R15, R12, 0x1 ;  /* 0x0000000c0f0c7211 */ /* 0x000fc600078e08ff */
[----:B------:R-:W-:-:S03]  /*0730*/  IMAD.U32 R16, R14, 0x2, R13 ;  /* 0x000000020e107824 */ /* 0x000fc600078e000d */
[----:B------:R-:W-:Y:S04]  /*0740*/  LDSM.16.M88.4 R12, [R12] ;  /* 0x000000000c0c783b */ /* 0x000fe80000000200 */
[----:B------:R-:W1:Y:S02]  /*0750*/  LDSM.16.M88.4 R16, [R16] ;  /* 0x000000001010783b */ /* 0x000e640000000200 */
[C---:B-1----:R-:W-:Y:S08]  /*0760*/  HMMA.16816.F32 R4, R12.reuse, R16, R4 ;  /* 0x000000100c04723c */ /* 0x042ff00000001804 */
[----:B------:R-:W-:-:S15]  /*0770*/  HMMA.16816.F32 R8, R12, R18, R8 ;  /* 0x000000120c08723c */ /* 0x000fde0000001808 */
[----:B------:R-:W-:-:S05]  /*0780*/  NOP ;  /* 0x0000000000007918 */ /* 0x000fca0000000000 */
.L_x_5:
[----:B------:R-:W-:Y:S04]  /*0790*/  BSSY.RECONVERGENT B0, `(.L_x_6) ;  /* 0x000000a000007945 */ /* 0x000fe80003800200 */
[----:B------:R-:W-:Y:S05]  /*07a0*/  @P1 BRA `(.L_x_7) ;  /* 0x0000000000201947 */ /* 0x000fea0003800000 */
[----:B-1----:R-:W-:Y:S01]  /*07b0*/  IADD3 R12, P2, PT, R22, 0x2000, RZ ;  /* 0x00002000160c7810 */ /* 0x002fe20007f5e0ff */
[----:B------:R-:W-:Y:S01]  /*07c0*/  @!PT LDS RZ, [RZ] ;  /* 0x00000000fffff984 */ /* 0x000fe20000000800 */
[----:B------:R-:W-:Y:S01]  /*07d0*/  @!PT LDS RZ, [RZ] ;  /* 0x00000000fffff984 */ /* 0x000fe20000000800 */
[----:B------:R-:W-:Y:S01]  /*07e0*/  @!PT LDS RZ, [RZ] ;  /* 0x00000000fffff984 */ /* 0x000fe20000000800 */
[----:B------:R2:W-:Y:S04]  /*07f0*/  LDGSTS.E.128 [R2], desc[UR6][R24.64+0x40] ;  /* 0x0000004018027fae */ /* 0x0005e8000b9a1806 */
[----:B------:R-:W-:-:S05]  /*0800*/  IMAD.X R13, RZ, RZ, R23, P2 ;  /* 0x000000ffff0d7224 */ /* 0x000fca00010e0617 */
[----:B------:R2:W-:Y:S04]  /*0810*/  LDGSTS.E.128 [R2+0x400], desc[UR6][R12.64] ;  /* 0x004000000c027fae */ /* 0x0005e8000b9a1806 */
[----:B------:R-:W0:Y:S02]  /*0820*/  LDGDEPBAR ;  /* 0x00000000000079af */ /* 0x000e240000000000 */
.L_x_7:
[----:B------:R-:W-:Y:S05]  /*0830*/  BSYNC.RECONVERGENT B0 ;  /* 0x0000000000007941 */ /* 0x000fea0003800200 */
.L_x_6:
[----:B------:R-:W-:-:S04]  /*0840*/  DEPBAR.LE SB0, 0x0 ;  /* 0x000080000000791a */ /* 0x000fc80000000000 */
[----:B------:R-:W-:Y:S05]  /*0850*/  WARPSYNC.ALL ;  /* 0x0000000000007948 */ /* 0x000fea0003800000 */
[----:B------:R-:W-:Y:S06]  /*0860*/  BAR.SYNC.DEFER_BLOCKING 0x0 ;  /* 0x0000000000007b1d */ /* 0x000fec0000010000 */
[----:B------:R-:W-:Y:S05]  /*0870*/  @P0 BRA `(.L_x_8) ;  /* 0x0000000000540947 */ /* 0x000fea0003800000 */
[----:B-12---:R-:W1:Y:S01]  /*0880*/  S2R R12, SR_LANEID ;  /* 0x00000000000c7919 */ /* 0x006e620000000000 */
[----:B------:R-:W-:Y:S05]  /*0890*/  WARPSYNC.ALL ;  /* 0x0000000000007948 */ /* 0x000fea0003800000 */
[--C-:B-1----:R-:W-:Y:S02]  /*08a0*/  SHF.R.U32.HI R13, RZ, 0x3, R12.reuse ;  /* 0x00000003ff0d7819 */ /* 0x102fe4000001160c */
[----:B------:R-:W-:Y:S02]  /*08b0*/  LOP3.LUT R14, R12, 0x7, RZ, 0xc0, !PT ;  /* 0x000000070c0e7812 */ /* 0x000fe400078ec0ff */
[----:B------:R-:W-:Y:S01]  /*08c0*/  SHF.R.U32.HI R15, RZ, 0x4, R12 ;  /* 0x00000004ff0f7819 */ /* 0x000fe2000001160c */
[----:B------:R-:W-:-:S02]  /*08d0*/  IMAD.SHL.U32 R12, R13, 0x8, RZ ;  /* 0x000000080d0c7824 */ /* 0x000fc400078e00ff */
[----:B------:R-:W-:Y:S01]  /*08e0*/  IMAD.SHL.U32 R17, R13, 0x8, RZ ;  /* 0x000000080d117824 */ /* 0x000fe200078e00ff */
[C---:B------:R-:W-:Y:S01]  /*08f0*/  LEA R13, R15.reuse, R14, 0x3 ;  /* 0x0000000e0f0d7211 */ /* 0x040fe200078e18ff */
[----:B------:R-:W-:Y:S01]  /*0900*/  IMAD.SHL.U32 R15, R15, 0x8, RZ ;  /* 0x000000080f0f7824 */ /* 0x000fe200078e00ff */
[----:B------:R-:W-:Y:S02]  /*0910*/  LOP3.LUT R12, R12, 0x8, RZ, 0xe2, !PT ;  /* 0x000000080c0c7812 */ /* 0x000fe400078ee2ff */
[----:B------:R-:W-:-:S03]  /*0920*/  LOP3.LUT R14, R17, 0x8, R14, 0xe2, !PT ;  /* 0x00000008110e7812 */ /* 0x000fc600078ee20e */
[----:B------:R-:W-:Y:S02]  /*0930*/  IMAD R13, R13, 0x10, R12 ;  /* 0x000000100d0d7824 */ /* 0x000fe400078e020c */
[----:B------:R-:W-:Y:S02]  /*0940*/  VIADD R12, R0, 0x400 ;  /* 0x00000400000c7836 */ /* 0x000fe40000000000 */
[----:B------:R-:W-:-:S03]  /*0950*/  IMAD R15, R14, 0x10, R15 ;  /* 0x000000100e0f7824 */ /* 0x000fc600078e020f */
[----:B------:R-:W-:Y:S01]  /*0960*/  LEA R16, R13, R12, 0x1 ;  /* 0x0000000c0d107211 */ /* 0x000fe200078e08ff */
[----:B------:R-:W-:-:S05]  /*0970*/  IMAD.U32 R15, R15, 0x2, R0 ;  /* 0x000000020f0f7824 */ /* 0x000fca00078e0000 */
[----:B------:R-:W-:Y:S04]  /*0980*/  LDSM.16.M88.4 R16, [R16] ;  /* 0x000000001010783b */ /* 0x000fe80000000200 */
[----:B------:R-:W1:Y:S02]  /*0990*/  LDSM.16.M88.4 R12, [R15] ;  /* 0x000000000f0c783b */ /* 0x000e640000000200 */
[C---:B-1----:R-:W-:Y:S08]  /*09a0*/  HMMA.16816.F32 R4, R12.reuse, R16, R4 ;  /* 0x000000100c04723c */ /* 0x042ff00000001804 */
[----:B------:R-:W-:-:S15]  /*09b0*/  HMMA.16816.F32 R8, R12, R18, R8 ;  /* 0x000000120c08723c */ /* 0x000fde0000001808 */
[----:B------:R-:W-:-:S05]  /*09c0*/  NOP ;  /* 0x0000000000007918 */ /* 0x000fca0000000000 */
.L_x_8:
[----:B------:R-:W-:Y:S04]  /*09d0*/  BSSY.RECONVERGENT B0, `(.L_x_9) ;  /* 0x000000a000007945 */ /* 0x000fe80003800200 */
[----:B------:R-:W-:Y:S05]  /*09e0*/  @P1 BRA `(.L_x_10) ;  /* 0x0000000000201947 */ /* 0x000fea0003800000 */
[----:B-12---:R-:W-:Y:S01]  /*09f0*/  IADD3 R12, P2, PT, R22, 0x3000, RZ ;  /* 0x00003000160c7810 */ /* 0x006fe20007f5e0ff */
[----:B------:R-:W-:Y:S01]  /*0a00*/  @!PT LDS RZ, [RZ] ;  /* 0x00000000fffff984 */ /* 0x000fe20000000800 */
[----:B------:R-:W-:Y:S01]  /*0a10*/  @!PT LDS RZ, [RZ] ;  /* 0x00000000fffff984 */ /* 0x000fe20000000800 */
[----:B------:R-:W-:Y:S01]  /*0a20*/  @!PT LDS RZ, [RZ] ;  /* 0x00000000fffff984 */ /* 0x000fe20000000800 */
[----:B------:R3:W-:Y:S04]  /*0a30*/  LDGSTS.E.128 [R2+0x200], desc[UR6][R24.64+0x60] ;  /* 0x0020006018027fae */ /* 0x0007e8000b9a1806 */
[----:B------:R-:W-:-:S05]  /*0a40*/  IMAD.X R13, RZ, RZ, R23, P2 ;  /* 0x000000ffff0d7224 */ /* 0x000fca00010e0617 */
[----:B------:R3:W-:Y:S04]  /*0a50*/  LDGSTS.E.128 [R2+0x600], desc[UR6][R12.64] ;  /* 0x006000000c027fae */ /* 0x0007e8000b9a1806 */
[----:B------:R-:W0:Y:S02]  /*0a60*/  LDGDEPBAR ;  /* 0x00000000000079af */ /* 0x000e240000000000 */
.L_x_10:
[----:B------:R-:W-:Y:S05]  /*0a70*/  BSYNC.RECONVERGENT B0 ;  /* 0x0000000000007941 */ /* 0x000fea0003800200 */
.L_x_9:
[----:B------:R-:W-:-:S04]  /*0a80*/  DEPBAR.LE SB0, 0x0 ;  /* 0x000080000000791a */ /* 0x000fc80000000000 */
[----:B------:R-:W-:Y:S05]  /*0a90*/  WARPSYNC.ALL ;  /* 0x0000000000007948 */ /* 0x000fea0003800000 */
[----:B------:R-:W-:Y:S06]  /*0aa0*/  BAR.SYNC.DEFER_BLOCKING 0x0 ;  /* 0x0000000000007b1d */ /* 0x000fec0000010000 */
[----:B------:R-:W-:Y:S05]  /*0ab0*/  @P0 BRA `(.L_x_11) ;  /* 0x0000000000580947 */ /* 0x000fea0003800000 */
[----:B-123--:R-:W1:Y:S01]  /*0ac0*/  S2R R12, SR_LANEID ;  /* 0x00000000000c7919 */ /* 0x00ee620000000000 */
[----:B------:R-:W-:Y:S05]  /*0ad0*/  WARPSYNC.ALL ;  /* 0x0000000000007948 */ /* 0x000fea0003800000 */
[--C-:B-1----:R-:W-:Y:S02]  /*0ae0*/  SHF.R.U32.HI R13, RZ, 0x3, R12.reuse ;  /* 0x00000003ff0d7819 */ /* 0x102fe4000001160c */
[----:B------:R-:W-:Y:S02]  /*0af0*/  LOP3.LUT R14, R12, 0x7, RZ, 0xc0, !PT ;  /* 0x000000070c0e7812 */ /* 0x000fe400078ec0ff */
[----:B------:R-:W-:Y:S01]  /*0b00*/  SHF.R.U32.HI R15, RZ, 0x4, R12 ;  /* 0x00000004ff0f7819 */ /* 0x000fe2000001160c */
[----:B------:R-:W-:-:S02]  /*0b10*/  IMAD.SHL.U32 R17, R13, 0x8, RZ ;  /* 0x000000080d117824 */ /* 0x000fc400078e00ff */
[----:B------:R-:W-:Y:S01]  /*0b20*/  IMAD.SHL.U32 R16, R13, 0x8, RZ ;  /* 0x000000080d107824 */ /* 0x000fe200078e00ff */
[C---:B------:R-:W-:Y:S01]  /*0b30*/  SHF.L.U32 R12, R15.reuse, 0x3, RZ ;  /* 0x000000030f0c7819 */ /* 0x040fe200000006ff */
[--C-:B------:R-:W-:Y:S01]  /*0b40*/  IMAD R15, R15, 0x8, R14.reuse ;  /* 0x000000080f0f7824 */ /* 0x100fe200078e020e */
[----:B------:R-:W-:Y:S02]  /*0b50*/  LOP3.LUT R13, R17, 0x8, R14, 0xe2, !PT ;  /* 0x00000008110d7812 */ /* 0x000fe400078ee20e */
[----:B------:R-:W-:-:S03]  /*0b60*/  LOP3.LUT R14, R16, 0x8, RZ, 0xe2, !PT ;  /* 0x00000008100e7812 */ /* 0x000fc600078ee2ff */
[----:B------:R-:W-:Y:S02]  /*0b70*/  IMAD R13, R13, 0x10, R12 ;  /* 0x000000100d0d7824 */ /* 0x000fe400078e020c */
[----:B------:R-:W-:Y:S01]  /*0b80*/  IMAD R15, R15, 0x10, R14 ;  /* 0x000000100f0f7824 */ /* 0x000fe200078e020e */
[C---:B------:R-:W-:Y:S01]  /*0b90*/  IADD3 R14, PT, PT, R0.reuse, 0x600, RZ ;  /* 0x00000600000e7810 */ /* 0x040fe20007ffe0ff */
[----:B------:R-:W-:-:S04]  /*0ba0*/  VIADD R12, R0, 0x200 ;  /* 0x00000200000c7836 */ /* 0x000fc80000000000 */
[----:B------:R-:W-:Y:S02]  /*0bb0*/  IMAD.U32 R12, R13, 0x2, R12 ;  /* 0x000000020d0c7824 */ /* 0x000fe400078e000c */
[----:B------:R-:W-:-:S04]  /*0bc0*/  IMAD.U32 R16, R15, 0x2, R14 ;  /* 0x000000020f107824 */ /* 0x000fc800078e000e */
[----:B------:R-:W-:Y:S04]  /*0bd0*/  LDSM.16.M88.4 R12, [R12] ;  /* 0x000000000c0c783b */ /* 0x000fe80000000200 */
[----:B------:R-:W1:Y:S02]  /*0be0*/  LDSM.16.M88.4 R16, [R16] ;  /* 0x000000001010783b */ /* 0x000e640000000200 */
[C---:B-1----:R-:W-:Y:S08]  /*0bf0*/  HMMA.16816.F32 R4, R12.reuse, R16, R4 ;  /* 0x000000100c04723c */ /* 0x042ff00000001804 */
[----:B------:R-:W-:-:S15]  /*0c00*/  HMMA.16816.F32 R8, R12, R18, R8 ;  /* 0x000000120c08723c */ /* 0x000fde0000001808 */
[----:B------:R-:W-:-:S05]  /*0c10*/  NOP ;  /* 0x0000000000007918 */ /* 0x000fca0000000000 */
.L_x_11:
[----:B------:R-:W-:Y:S04]  /*0c20*/  BSSY.RECONVERGENT B0, `(.L_x_12) ;  /* 0x000000a000007945 */ /* 0x000fe80003800200 */
[----:B------:R-:W-:Y:S05]  /*0c30*/  @P1 BRA `(.L_x_13) ;  /* 0x0000000000201947 */ /* 0x000fea0003800000 */
[----:B-123--:R-:W-:Y:S01]  /*0c40*/  IADD3 R12, P2, PT, R22, 0x4000, RZ ;  /* 0x00004000160c7810 */ /* 0x00efe20007f5e0ff */
[----:B------:R-:W-:Y:S01]  /*0c50*/  @!PT LDS RZ, [RZ] ;  /* 0x00000000fffff984 */ /* 0x000fe20000000800 */
[----:B------:R-:W-:Y:S01]  /*0c60*/  @!PT LDS RZ, [RZ] ;  /* 0x00000000fffff984 */ /* 0x000fe20000000800 */
[----:B------:R-:W-:Y:S01]  /*0c70*/  @!PT LDS RZ, [RZ] ;  /* 0x00000000fffff984 */ /* 0x000fe20000000800 */
[----:B------:R4:W-:Y:S04]  /*0c80*/  LDGSTS.E.128 [R2], desc[UR6][R24.64+0x80] ;  /* 0x0000008018027fae */ /* 0x0009e8000b9a1806 */
[----:B------:R-:W-:-:S05]  /*0c90*/  IMAD.X R13, RZ, RZ, R23, P2 ;  /* 0x000000ffff0d7224 */ /* 0x000fca00010e0617 */
[----:B------:R4:W-:Y:S04]  /*0ca0*/  LDGSTS.E.128 [R2+0x400], desc[UR6][R12.64] ;  /* 0x004000000c027fae */ /* 0x0009e8000b9a1806 */
[----:B------:R-:W0:Y:S02]  /*0cb0*/  LDGDEPBAR ;  /* 0x00000000000079af */ /* 0x000e240000000000 */
.L_x_13:
[----:B------:R-:W-:Y:S05]  /*0cc0*/  BSYNC.RECONVERGENT B0 ;  /* 0x0000000000007941 */ /* 0x000fea0003800200 */
.L_x_12:
[----:B------:R-:W-:-:S04]  /*0cd0*/  DEPBAR.LE SB0, 0x0 ;  /* 0x000080000000791a */ /* 0x000fc80000000000 */
[----:B------:R-:W-:Y:S05]  /*0ce0*/  WARPSYNC.ALL ;  /* 0x0000000000007948 */ /* 0x000fea0003800000 */
[----:B------:R-:W-:Y:S06]  /*0cf0*/  BAR.SYNC.DEFER_BLOCKING 0x0 ;  /* 0x0000000000007b1d */ /* 0x000fec0000010000 */
[----:B------:R-:W-:Y:S05]  /*0d00*/  @P0 BRA `(.L_x_14) ;  /* 0x0000000000540947 */ /* 0x000fea0003800000 */
[----:B-1234-:R-:W1:Y:S01]  /*0d10*/  S2R R12, SR_LANEID ;  /* 0x00000000000c7919 */ /* 0x01ee620000000000 */
[----:B------:R-:W-:Y:S05]  /*0d20*/  WARPSYNC.ALL ;  /* 0x0000000000007948 */ /* 0x000fea0003800000 */
[--C-:B-1----:R-:W-:Y:S02]  /*0d30*/  SHF.R.U32.HI R13, RZ, 0x3, R12.reuse ;  /* 0x00000003ff0d7819 */ /* 0x102fe4000001160c */
[----:B------:R-:W-:Y:S02]  /*0d40*/  LOP3.LUT R14, R12, 0x7, RZ, 0xc0, !PT ;  /* 0x000000070c0e7812 */ /* 0x000fe400078ec0ff */
[----:B------:R-:W-:Y:S01]  /*0d50*/  SHF.R.U32.HI R15, RZ, 0x4, R12 ;  /* 0x00000004ff0f7819 */ /* 0x000fe2000001160c */
[C---:B------:R-:W-:Y:S01]  /*0d60*/  IMAD.SHL.U32 R12, R13.reuse, 0x8, RZ ;  /* 0x000000080d0c7824 */ /* 0x040fe200078e00ff */
[----:B------:R-:W-:-:S03]  /*0d70*/  SHF.L.U32 R17, R13, 0x3, RZ ;  /* 0x000000030d117819 */ /* 0x000fc600000006ff */
[C-C-:B------:R-:W-:Y:S01]  /*0d80*/  IMAD R13, R15.reuse, 0x8, R14.reuse ;  /* 0x000000080f0d7824 */ /* 0x140fe200078e020e */
[----:B------:R-:W-:Y:S01]  /*0d90*/  LOP3.LUT R12, R12, 0x8, RZ, 0xe2, !PT ;  /* 0x000000080c0c7812 */ /* 0x000fe200078ee2ff */
[----:B------:R-:W-:Y:S01]  /*0da0*/  IMAD.SHL.U32 R15, R15, 0x8, RZ ;  /* 0x000000080f0f7824 */ /* 0x000fe200078e00ff */
[----:B------:R-:W-:-:S03]  /*0db0*/  LOP3.LUT R14, R17, 0x8, R14, 0xe2, !PT ;  /* 0x00000008110e7812 */ /* 0x000fc600078ee20e */
[----:B------:R-:W-:Y:S01]  /*0dc0*/  IMAD R13, R13, 0x10, R12 ;  /* 0x000000100d0d7824 */ /* 0x000fe200078e020c */
[----:B------:R-:W-:Y:S01]  /*0dd0*/  LEA R15, R14, R15, 0x4 ;  /* 0x0000000f0e0f7211 */ /* 0x000fe200078e20ff */
        /* <DEDUP_REMOVED lines=8> */
.L_x_14:
[----:B------:R-:W-:Y:S04]  /*0e60*/  BSSY.RECONVERGENT B0, `(.L_x_15) ;  /* 0x000000a000007945 */ /* 0x000fe80003800200 */
[----:B------:R-:W-:Y:S05]  /*0e70*/  @P1 BRA `(.L_x_16) ;  /* 0x0000000000201947 */ /* 0x000fea0003800000 */
[----:B-1234-:R-:W-:Y:S01]  /*0e80*/  IADD3 R12, P2, PT, R22, 0x5000, RZ ;  /* 0x00005000160c7810 */ /* 0x01efe20007f5e0ff */
[----:B------:R-:W-:Y:S01]  /*0e90*/  @!PT LDS RZ, [RZ] ;  /* 0x00000000fffff984 */ /* 0x000fe20000000800 */
[----:B------:R-:W-:Y:S01]  /*0ea0*/  @!PT LDS RZ, [RZ] ;  /* 0x00000000fffff984 */ /* 0x000fe20000000800 */
[----:B------:R-:W-:Y:S01]  /*0eb0*/  @!PT LDS RZ, [RZ] ;  /* 0x00000000fffff984 */ /* 0x000fe20000000800 */
[----:B------:R5:W-:Y:S04]  /*0ec0*/  LDGSTS.E.128 [R2+0x200], desc[UR6][R24.64+0xa0] ;  /* 0x002000a018027fae */ /* 0x000be8000b9a1806 */
[----:B------:R-:W-:-:S05]  /*0ed0*/  IMAD.X R13, RZ, RZ, R23, P2 ;  /* 0x000000ffff0d7224 */ /* 0x000fca00010e0617 */
[----:B------:R5:W-:Y:S04]  /*0ee0*/  LDGSTS.E.128 [R2+0x600], desc[UR6][R12.64] ;  /* 0x006000000c027fae */ /* 0x000be8000b9a1806 */
[----:B------:R-:W0:Y:S02]  /*0ef0*/  LDGDEPBAR ;  /* 0x00000000000079af */ /* 0x000e240000000000 */
.L_x_16:
[----:B------:R-:W-:Y:S05]  /*0f00*/  BSYNC.RECONVERGENT B0 ;  /* 0x0000000000007941 */ /* 0x000fea0003800200 */
.L_x_15:
[----:B------:R-:W-:-:S04]  /*0f10*/  DEPBAR.LE SB0, 0x0 ;  /* 0x000080000000791a */ /* 0x000fc80000000000 */
[----:B------:R-:W-:Y:S05]  /*0f20*/  WARPSYNC.ALL ;  /* 0x0000000000007948 */ /* 0x000fea0003800000 */
[----:B------:R-:W-:Y:S06]  /*0f30*/  BAR.SYNC.DEFER_BLOCKING 0x0 ;  /* 0x0000000000007b1d */ /* 0x000fec0000010000 */
[----:B------:R-:W-:Y:S05]  /*0f40*/  @P0 BRA `(.L_x_17) ;  /* 0x0000000000580947 */ /* 0x000fea0003800000 */
[----:B-12345:R-:W1:Y:S01]  /*0f50*/  S2R R12, SR_LANEID ;  /* 0x00000000000c7919 */ /* 0x03ee620000000000 */
[----:B------:R-:W-:Y:S05]  /*0f60*/  WARPSYNC.ALL ;  /* 0x0000000000007948 */ /* 0x000fea0003800000 */
[--C-:B-1----:R-:W-:Y:S02]  /*0f70*/  SHF.R.U32.HI R13, RZ, 0x3, R12.reuse ;  /* 0x00000003ff0d7819 */ /* 0x102fe4000001160c */
[----:B------:R-:W-:Y:S02]  /*0f80*/  SHF.R.U32.HI R15, RZ, 0x4, R12 ;  /* 0x00000004ff0f7819 */ /* 0x000fe4000001160c */
[----:B------:R-:W-:Y:S01]  /*0f90*/  LOP3.LUT R14, R12, 0x7, RZ, 0xc0, !PT ;  /* 0x000000070c0e7812 */ /* 0x000fe200078ec0ff */
[C---:B------:R-:W-:Y:S01]  /*0fa0*/  IMAD.SHL.U32 R17, R13.reuse, 0x8, RZ ;  /* 0x000000080d117824 */ /* 0x040fe200078e00ff */
[----:B------:R-:W-:Y:S01]  /*0fb0*/  SHF.L.U32 R16, R13, 0x3, RZ ;  /* 0x000000030d107819 */ /* 0x000fe200000006ff */
[----:B------:R-:W-:-:S02]  /*0fc0*/  IMAD.SHL.U32 R12, R15, 0x8, RZ ;  /* 0x000000080f0c7824 */ /* 0x000fc400078e00ff */
[--C-:B------:R-:W-:Y:S01]  /*0fd0*/  IMAD R15, R15, 0x8, R14.reuse ;  /* 0x000000080f0f7824 */ /* 0x100fe200078e020e */
[----:B------:R-:W-:Y:S02]  /*0fe0*/  LOP3.LUT R13, R17, 0x8, R14, 0xe2, !PT ;  /* 0x00000008110d7812 */ /* 0x000fe400078ee20e */
[----:B------:R-:W-:-:S03]  /*0ff0*/  LOP3.LUT R14, R16, 0x8, RZ, 0xe2, !PT ;  /* 0x00000008100e7812 */ /* 0x000fc600078ee2ff */
[----:B------:R-:W-:Y:S01]  /*1000*/  IMAD R13, R13, 0x10, R12 ;  /* 0x000000100d0d7824 */ /* 0x000fe200078e020c */
[----:B------:R-:W-:Y:S01]  /*1010*/  LEA R15, R15, R14, 0x4 ;  /* 0x0000000e0f0f7211 */ /* 0x000fe200078e20ff */
[C---:B------:R-:W-:Y:S02]  /*1020*/  VIADD R12, R0.reuse, 0x200 ;  /* 0x00000200000c7836 */ /* 0x040fe40000000000 */
[----:B------:R-:W-:Y:S02]  /*1030*/  VIADD R14, R0, 0x600 ;  /* 0x00000600000e7836 */ /* 0x000fe40000000000 */
[----:B------:R-:W-:Y:S02]  /*1040*/  IMAD.U32 R12, R13, 0x2, R12 ;  /* 0x000000020d0c7824 */ /* 0x000fe400078e000c */
[----:B------:R-:W-:-:S04]  /*1050*/  IMAD.U32 R16, R15, 0x2, R14 ;  /* 0x000000020f107824 */ /* 0x000fc800078e000e */
[----:B------:R-:W-:Y:S04]  /*1060*/  LDSM.16.M88.4 R12, [R12] ;  /* 0x000000000c0c783b */ /* 0x000fe80000000200 */
[----:B------:R-:W1:Y:S02]  /*1070*/  LDSM.16.M88.4 R16, [R16] ;  /* 0x000000001010783b */ /* 0x000e640000000200 */
[C---:B-1----:R-:W-:Y:S08]  /*1080*/  HMMA.16816.F32 R4, R12.reuse, R16, R4 ;  /* 0x000000100c04723c */ /* 0x042ff00000001804 */
[----:B------:R-:W-:-:S15]  /*1090*/  HMMA.16816.F32 R8, R12, R18, R8 ;  /* 0x000000120c08723c */ /* 0x000fde0000001808 */
[----:B------:R-:W-:-:S05]  /*10a0*/  NOP ;  /* 0x0000000000007918 */ /* 0x000fca0000000000 */
.L_x_17:
[----:B------:R-:W-:Y:S04]  /*10b0*/  BSSY.RECONVERGENT B0, `(.L_x_18) ;  /* 0x000000a000007945 */ /* 0x000fe80003800200 */
[----:B------:R-:W-:Y:S05]  /*10c0*/  @P1 BRA `(.L_x_19) ;  /* 0x0000000000201947 */ /* 0x000fea0003800000 */
[----:B-12345:R-:W-:Y:S01]  /*10d0*/  IADD3 R12, P2, PT, R22, 0x6000, RZ ;  /* 0x00006000160c7810 */ /* 0x03efe20007f5e0ff */
[----:B------:R-:W-:Y:S01]  /*10e0*/  @!PT LDS RZ, [RZ] ;  /* 0x00000000fffff984 */ /* 0x000fe20000000800 */
[----:B------:R-:W-:Y:S01]  /*10f0*/  @!PT LDS RZ, [RZ] ;  /* 0x00000000fffff984 */ /* 0x000fe20000000800 */
[----:B------:R-:W-:Y:S01]  /*1100*/  @!PT LDS RZ, [RZ] ;  /* 0x00000000fffff984 */ /* 0x000fe20000000800 */
[----:B------:R1:W-:Y:S04]  /*1110*/  LDGSTS.E.128 [R2], desc[UR6][R24.64+0xc0] ;  /* 0x000000c018027fae */ /* 0x0003e8000b9a1806 */
[----:B------:R-:W-:-:S05]  /*1120*/  IMAD.X R13, RZ, RZ, R23, P2 ;  /* 0x000000ffff0d7224 */ /* 0x000fca00010e0617 */
[----:B------:R1:W-:Y:S04]  /*1130*/  LDGSTS.E.128 [R2+0x400], desc[UR6][R12.64] ;  /* 0x004000000c027fae */ /* 0x0003e8000b9a1806 */
[----:B------:R-:W0:Y:S02]  /*1140*/  LDGDEPBAR ;  /* 0x00000000000079af */ /* 0x000e240000000000 */
.L_x_19:
[----:B------:R-:W-:Y:S05]  /*1150*/  BSYNC.RECONVERGENT B0 ;  /* 0x0000000000007941 */ /* 0x000fea0003800200 */
.L_x_18:
[----:B------:R-:W-:-:S04]  /*1160*/  DEPBAR.LE SB0, 0x0 ;  /* 0x000080000000791a */ /* 0x000fc80000000000 */
[----:B------:R-:W-:Y:S05]  /*1170*/  WARPSYNC.ALL ;  /* 0x0000000000007948 */ /* 0x000fea0003800000 */
[----:B------:R-:W-:Y:S06]  /*1180*/  BAR.SYNC.DEFER_BLOCKING 0x0 ;  /* 0x0000000000007b1d */ /* 0x000fec0000010000 */
[----:B------:R-:W-:Y:S05]  /*1190*/  @P0 BRA `(.L_x_20) ;  /* 0x0000000000540947 */ /* 0x000fea0003800000 */
[----:B-12345:R-:W1:Y:S01]  /*11a0*/  S2R R12, SR_LANEID ;  /* 0x00000000000c7919 */ /* 0x03ee620000000000 */
[----:B------:R-:W-:Y:S05]  /*11b0*/  WARPSYNC.ALL ;  /* 0x0000000000007948 */ /* 0x000fea0003800000 */
[--C-:B-1----:R-:W-:Y:S02]  /*11c0*/  SHF.R.U32.HI R13, RZ, 0x3, R12.reuse ;  /* 0x00000003ff0d7819 */ /* 0x102fe4000001160c */
[----:B------:R-:W-:Y:S02]  /*11d0*/  LOP3.LUT R14, R12, 0x7, RZ, 0xc0, !PT ;  /* 0x000000070c0e7812 */ /* 0x000fe400078ec0ff */
[----:B------:R-:W-:Y:S01]  /*11e0*/  SHF.R.U32.HI R15, RZ, 0x4, R12 ;  /* 0x00000004ff0f7819 */ /* 0x000fe2000001160c */
[C---:B------:R-:W-:Y:S01]  /*11f0*/  IMAD.SHL.U32 R17, R13.reuse, 0x8, RZ ;  /* 0x000000080d117824 */ /* 0x040fe200078e00ff */
[----:B------:R-:W-:-:S03]  /*1200*/  SHF.L.U32 R12, R13, 0x3, RZ ;  /* 0x000000030d0c7819 */ /* 0x000fc600000006ff */
[--C-:B------:R-:W-:Y:S01]  /*1210*/  IMAD R13, R15, 0x8, R14.reuse ;  /* 0x000000080f0d7824 */ /* 0x100fe200078e020e */
[----:B------:R-:W-:Y:S01]  /*1220*/  LOP3.LUT R14, R17, 0x8, R14, 0xe2, !PT ;  /* 0x00000008110e7812 */ /* 0x000fe200078ee20e */
[----:B------:R-:W-:Y:S01]  /*1230*/  IMAD.SHL.U32 R15, R15, 0x8, RZ ;  /* 0x000000080f0f7824 */ /* 0x000fe200078e00ff */
[----:B------:R-:W-:-:S03]  /*1240*/  LOP3.LUT R12, R12, 0x8, RZ, 0xe2, !PT ;  /* 0x000000080c0c7812 */ /* 0x000fc600078ee2ff */
[----:B------:R-:W-:Y:S01]  /*1250*/  IMAD R15, R14, 0x10, R15 ;  /* 0x000000100e0f7824 */ /* 0x000fe200078e020f */
[----:B------:R-:W-:Y:S01]  /*1260*/  LEA R13, R13, R12, 0x4 ;  /* 0x0000000c0d0d7211 */ /* 0x000fe200078e20ff */
[----:B------:R-:W-:-:S03]  /*1270*/  VIADD R12, R0, 0x400 ;  /* 0x00000400000c7836 */ /* 0x000fc60000000000 */
[----:B------:R-:W-:Y:S01]  /*1280*/  LEA R15, R15, R0, 0x1 ;  /* 0x000000000f0f7211 */ /* 0x000fe200078e08ff */
[----:B------:R-:W-:-:S05]  /*1290*/  IMAD.U32 R16, R13, 0x2, R12 ;  /* 0x000000020d107824 */ /* 0x000fca00078e000c */
[----:B------:R-:W-:Y:S04]  /*12a0*/  LDSM.16.M88.4 R12, [R15] ;  /* 0x000000000f0c783b */ /* 0x000fe80000000200 */
[----:B------:R-:W1:Y:S02]  /*12b0*/  LDSM.16.M88.4 R16, [R16] ;  /* 0x000000001010783b */ /* 0x000e640000000200 */
[C---:B-1----:R-:W-:Y:S08]  /*12c0*/  HMMA.16816.F32 R4, R12.reuse, R16, R4 ;  /* 0x000000100c04723c */ /* 0x042ff00000001804 */
[----:B------:R-:W-:-:S15]  /*12d0*/  HMMA.16816.F32 R8, R12, R18, R8 ;  /* 0x000000120c08723c */ /* 0x000fde0000001808 */
[----:B------:R-:W-:-:S05]  /*12e0*/  NOP ;  /* 0x0000000000007918 */ /* 0x000fca0000000000 */
.L_x_20:
[----:B------:R-:W-:Y:S04]  /*12f0*/  BSSY.RECONVERGENT B0, `(.L_x_21) ;  /* 0x000000a000007945 */ /* 0x000fe80003800200 */
[----:B------:R-:W-:Y:S05]  /*1300*/  @P1 BRA `(.L_x_22) ;  /* 0x0000000000201947 */ /* 0x000fea0003800000 */
[----:B-12345:R-:W-:Y:S01]  /*1310*/  IADD3 R12, P1, PT, R22, 0x7000, RZ ;  /* 0x00007000160c7810 */ /* 0x03efe20007f3e0ff */
[----:B------:R-:W-:Y:S01]  /*1320*/  @!PT LDS RZ, [RZ] ;  /* 0x00000000fffff984 */ /* 0x000fe20000000800 */
[----:B------:R-:W-:Y:S01]  /*1330*/  @!PT LDS RZ, [RZ] ;  /* 0x00000000fffff984 */ /* 0x000fe20000000800 */
[----:B------:R-:W-:Y:S01]  /*1340*/  @!PT LDS RZ, [RZ] ;  /* 0x00000000fffff984 */ /* 0x000fe20000000800 */
[----:B------:R1:W-:Y:S04]  /*1350*/  LDGSTS.E.128 [R2+0x200], desc[UR6][R24.64+0xe0] ;  /* 0x002000e018027fae */ /* 0x0003e8000b9a1806 */
[----:B------:R-:W-:-:S05]  /*1360*/  IMAD.X R13, RZ, RZ, R23, P1 ;  /* 0x000000ffff0d7224 */ /* 0x000fca00008e0617 */
[----:B------:R1:W-:Y:S04]  /*1370*/  LDGSTS.E.128 [R2+0x600], desc[UR6][R12.64] ;  /* 0x006000000c027fae */ /* 0x0003e8000b9a1806 */
[----:B------:R-:W0:Y:S02]  /*1380*/  LDGDEPBAR ;  /* 0x00000000000079af */ /* 0x000e240000000000 */
.L_x_22:
[----:B------:R-:W-:Y:S05]  /*1390*/  BSYNC.RECONVERGENT B0 ;  /* 0x0000000000007941 */ /* 0x000fea0003800200 */
.L_x_21:
        /* <DEDUP_REMOVED lines=9> */
[----:B------:R-:W-:-:S02]  /*1430*/  IMAD.SHL.U32 R14, R12, 0x8, RZ ;  /* 0x000000080c0e7824 */ /* 0x000fc400078e00ff */
[----:B------:R-:W-:Y:S01]  /*1440*/  IMAD.SHL.U32 R16, R12, 0x8, RZ ;  /* 0x000000080c107824 */ /* 0x000fe200078e00ff */
[----:B------:R-:W-:Y:S02]  /*1450*/  SHF.L.U32 R12, R2, 0x3, RZ ;  /* 0x00000003020c7819 */ /* 0x000fe400000006ff */
[--C-:B------:R-:W-:Y:S01]  /*1460*/  LOP3.LUT R15, R14, 0x8, R13.reuse, 0xe2, !PT ;  /* 0x000000080e0f7812 */ /* 0x100fe200078ee20d */
[----:B------:R-:W-:Y:S01]  /*1470*/  IMAD R14, R2, 0x8, R13 ;  /* 0x00000008020e7824 */ /* 0x000fe200078e020d */
[----:B------:R-:W-:Y:S01]  /*1480*/  LOP3.LUT R13, R16, 0x8, RZ, 0xe2, !PT ;  /* 0x00000008100d7812 */ /* 0x000fe200078ee2ff */
[----:B------:R-:W-:Y:S02]  /*1490*/  VIADD R2, R0, 0x200 ;  /* 0x0000020000027836 */ /* 0x000fe40000000000 */
[----:B------:R-:W-:Y:S01]  /*14a0*/  IMAD R15, R15, 0x10, R12 ;  /* 0x000000100f0f7824 */ /* 0x000fe200078e020c */
[----:B------:R-:W-:Y:S01]  /*14b0*/  LEA R13, R14, R13, 0x4 ;  /* 0x0000000d0e0d7211 */ /* 0x000fe200078e20ff */
[----:B------:R-:W-:-:S02]  /*14c0*/  VIADD R0, R0, 0x600 ;  /* 0x0000060000007836 */ /* 0x000fc40000000000 */
[----:B------:R-:W-:Y:S02]  /*14d0*/  IMAD.U32 R15, R15, 0x2, R2 ;  /* 0x000000020f0f7824 */ /* 0x000fe400078e0002 */
[----:B------:R-:W-:-:S04]  /*14e0*/  IMAD.U32 R0, R13, 0x2, R0 ;  /* 0x000000020d007824 */ /* 0x000fc800078e0000 */
[----:B------:R-:W-:Y:S04]  /*14f0*/  LDSM.16.M88.4 R12, [R15] ;  /* 0x000000000f0c783b */ /* 0x000fe80000000200 */
[----:B------:R-:W1:Y:S02]  /*1500*/  LDSM.16.M88.4 R16, [R0] ;  /* 0x000000000010783b */ /* 0x000e640000000200 */
[C---:B-1----:R-:W-:Y:S08]  /*1510*/  HMMA.16816.F32 R4, R12.reuse, R16, R4 ;  /* 0x000000100c04723c */ /* 0x042ff00000001804 */
[----:B------:R-:W-:-:S15]  /*1520*/  HMMA.16816.F32 R8, R12, R18, R8 ;  /* 0x000000120c08723c */ /* 0x000fde0000001808 */
[----:B------:R-:W-:-:S05]  /*1530*/  NOP ;  /* 0x0000000000007918 */ /* 0x000fca0000000000 */
.L_x_23:
[----:B------:R-:W-:Y:S05]  /*1540*/  @P0 EXIT ;  /* 0x000000000000094d */ /* 0x000fea0003800000 */
[----:B------:R-:W1:Y:S01]  /*1550*/  S2R R17, SR_LANEID ;  /* 0x0000000000117919 */ /* 0x000e620000000000 */
[----:B------:R-:W1:Y:S01]  /*1560*/  LDC.64 R14, c[0x0][0x390] ;  /* 0x0000e400ff0e7b82 */ /* 0x000e620000000a00 */
[----:B------:R-:W-:Y:S01]  /*1570*/  LEA R3, R20, R3, 0x7 ;  /* 0x0000000314037211 */ /* 0x000fe200078e38ff */
[----:B-12345:R-:W-:Y:S01]  /*1580*/  IMAD.MOV.U32 R13, RZ, RZ, RZ ;  /* 0x000000ffff0d7224 */ /* 0x03efe200078e00ff */
[----:B------:R-:W-:Y:S05]  /*1590*/  WARPSYNC.ALL ;  /* 0x0000000000007948 */ /* 0x000fea0003800000 */
[----:B------:R-:W-:-:S04]  /*15a0*/  IMAD.SHL.U32 R3, R3, 0x10, RZ ;  /* 0x0000001003037824 */ /* 0x000fc800078e00ff */
[----:B------:R-:W-:Y:S01]  /*15b0*/  IMAD.WIDE.U32 R2, R3, 0x4, R14 ;  /* 0x0000000403027825 */ /* 0x000fe200078e000e */
[----:B------:R-:W-:Y:S02]  /*15c0*/  LOP3.LUT R12, R17, 0x3, RZ, 0xc0, !PT ;  /* 0x00000003110c7812 */ /* 0x000fe400078ec0ff */
[----:B------:R-:W-:-:S05]  /*15d0*/  SHF.R.U32.HI R17, RZ, 0x2, R17 ;  /* 0x00000002ff117819 */ /* 0x000fca0000011611 */
[----:B------:R-:W-:-:S03]  /*15e0*/  IMAD.WIDE.U32 R12, R17, 0x40, R12 ;  /* 0x00000040110c7825 */ /* 0x000fc600078e000c */
[----:B------:R-:W-:-:S04]  /*15f0*/  LEA R2, P0, R12, R2, 0x3 ;  /* 0x000000020c027211 */ /* 0x000fc800078018ff */
[----:B------:R-:W-:-:S05]  /*1600*/  LEA.HI.X R3, R12, R3, R13, 0x3, P0 ;  /* 0x000000030c037211 */ /* 0x000fca00000f1c0d */
[----:B------:R-:W-:Y:S04]  /*1610*/  STG.E.64 desc[UR6][R2.64], R4 ;  /* 0x0000000402007986 */ /* 0x000fe8000c101b06 */
[----:B------:R-:W-:Y:S04]  /*1620*/  STG.E.64 desc[UR6][R2.64+0x1000], R6 ;  /* 0x0010000602007986 */ /* 0x000fe8000c101b06 */
[----:B------:R-:W-:Y:S04]  /*1630*/  STG.E.64 desc[UR6][R2.64+0x20], R8 ;  /* 0x0000200802007986 */ /* 0x000fe8000c101b06 */
[----:B------:R-:W-:Y:S01]  /*1640*/  STG.E.64 desc[UR6][R2.64+0x1020], R10 ;  /* 0x0010200a02007986 */ /* 0x000fe2000c101b06 */
[----:B------:R-:W-:Y:S05]  /*1650*/  EXIT ;  /* 0x000000000000794d */ /* 0x000fea0003800000 */
.L_x_24:
[----:B------:R-:W-:-:S00]  /*1660*/  BRA `(.L_x_24) ;  /* 0xfffffffc00fc7947 */ /* 0x000fc0000383ffff */
[----:B------:R-:W-:-:S00]  /*1670*/  NOP ;  /* 0x0000000000007918 */ /* 0x000fc00000000000 */
        /* <DEDUP_REMOVED lines=8> */
.L_x_26:


//--------------------- .text._Z19cpasync_mono_kernelPK6__halfS1_Pf --------------------------
	.section	.text._Z19cpasync_mono_kernelPK6__halfS1_Pf,"ax",@progbits
	.align	128
        .global         _Z19cpasync_mono_kernelPK6__halfS1_Pf
        .type           _Z19cpasync_mono_kernelPK6__halfS1_Pf,@function
        .size           _Z19cpasync_mono_kernelPK6__halfS1_Pf,(.L_x_27 - _Z19cpasync_mono_kernelPK6__halfS1_Pf)
        .other          _Z19cpasync_mono_kernelPK6__halfS1_Pf,@"STO_CUDA_ENTRY STV_DEFAULT"
_Z19cpasync_mono_kernelPK6__halfS1_Pf:
.text._Z19cpasync_mono_kernelPK6__halfS1_Pf:
[----:B------:R-:W-:Y:S01]  /*0000*/  LDC R1, c[0x0][0x37c] ;  /* 0x0000df00ff017b82 */ /* 0x000fe20000000800 */
[----:B------:R-:W1:Y:S07]  /*0010*/  S2R R4, SR_TID.X ;  /* 0x0000000000047919 */ /* 0x000e6e0000002100 */
[----:B------:R-:W2:Y:S01]  /*0020*/  S2UR UR6, SR_CTAID.X ;  /* 0x00000000000679c3 */ /* 0x000ea20000002500 */
[----:B------:R-:W3:Y:S01]  /*0030*/  LDCU.64 UR8, c[0x0][0x358] ;  /* 0x00006b00ff0877ac */ /* 0x000ee20008000a00 */
[----:B------:R-:W4:Y:S01]  /*0040*/  S2R R0, SR_LANEID ;  /* 0x0000000000007919 */ /* 0x000f220000000000 */
[----:B------:R-:W-:-:S05]  /*0050*/  UMOV UR4, 0x400 ;  /* 0x0000040000047882 */ /* 0x000fca0000000000 */
[----:B------:R-:W5:Y:S08]  /*0060*/  S2UR UR7, SR_CTAID.Y ;  /* 0x00000000000779c3 */ /* 0x000f700000002600 */
[----:B------:R-:W3:Y:S08]  /*0070*/  S2UR UR5, SR_CgaCtaId ;  /* 0x00000000000579c3 */ /* 0x000ef00000008800 */
[----:B------:R-:W4:Y:S01]  /*0080*/  LDC.64 R14, c[0x0][0x380] ;  /* 0x0000e000ff0e7b82 */ /* 0x000f220000000a00 */
[----:B--2---:R-:W-:Y:S01]  /*0090*/  USHF.L.U32 UR6, UR6, 0x4, URZ ;  /* 0x0000000406067899 */ /* 0x004fe200080006ff */
[----:B-1----:R-:W-:-:S06]  /*00a0*/  IMAD.SHL.U32 R2, R4, 0x8, RZ ;  /* 0x0000000804027824 */ /* 0x002fcc00078e00ff */
[----:B------:R-:W1:Y:S01]  /*00b0*/  LDC.64 R18, c[0x0][0x388] ;  /* 0x0000e200ff127b82 */ /* 0x000e620000000a00 */
[C---:B------:R-:W-:Y:S01]  /*00c0*/  IMAD.SHL.U32 R3, R4.reuse, 0x40, RZ ;  /* 0x0000004004037824 */ /* 0x040fe200078e00ff */
[----:B-----5:R-:W-:Y:S01]  /*00d0*/  USHF.L.U32 UR7, UR7, 0xb, URZ ;  /* 0x0000000b07077899 */ /* 0x020fe200080006ff */
[----:B------:R-:W-:Y:S01]  /*00e0*/  IMAD.SHL.U32 R4, R4, 0x10, RZ ;  /* 0x0000001004047824 */ /* 0x000fe200078e00ff */
[----:B------:R-:W-:Y:S02]  /*00f0*/  LOP3.LUT R2, R2, 0x8, RZ, 0xc0, !PT ;  /* 0x0000000802027812 */ /* 0x000fe400078ec0ff */
[----:B------:R-:W-:Y:S02]  /*0100*/  LOP3.LUT R3, R3, 0x780, RZ, 0xc0, !PT ;  /* 0x0000078003037812 */ /* 0x000fe400078ec0ff */
[C---:B------:R-:W-:Y:S01]  /*0110*/  LOP3.LUT R6, R2.reuse, UR6, RZ, 0xfc, !PT ;  /* 0x0000000602067c12 */ /* 0x040fe2000f8efcff */
[----:B---3--:R-:W-:Y:S01]  /*0120*/  ULEA UR4, UR5, UR4, 0x18 ;  /* 0x0000000405047291 */ /* 0x008fe2000f8ec0ff */
[----:B------:R-:W-:Y:S01]  /*0130*/  LOP3.LUT R5, R2, UR7, R3, 0xfe, !PT ;  /* 0x0000000702057c12 */ /* 0x000fe2000f8efe03 */
[----:B------:R-:W-:Y:S01]  /*0140*/  UIADD3 UR6, UPT, UPT, UR6, UR7, URZ ;  /* 0x0000000706067290 */ /* 0x000fe2000fffe0ff */
[----:B------:R-:W-:Y:S01]  /*0150*/  LOP3.LUT R2, R4, 0x1f0, RZ, 0xc0, !PT ;  /* 0x000001f004027812 */ /* 0x000fe200078ec0ff */
[----:B------:R-:W-:Y:S01]  /*0160*/  IMAD.IADD R3, R3, 0x1, R6 ;  /* 0x0000000103037824 */ /* 0x000fe200078e0206 */
[----:B----4-:R-:W-:Y:S01]  /*0170*/  LOP3.LUT R4, R0, 0x7, RZ, 0xc0, !PT ;  /* 0x0000000700047812 */ /* 0x010fe200078ec0ff */
[----:B------:R-:W-:Y:S01]  /*0180*/  UIADD3 UR5, UPT, UPT, UR4, 0x400, URZ ;  /* 0x0000040004057890 */ /* 0x000fe2000fffe0ff */
[----:B------:R-:W-:Y:S01]  /*0190*/  IMAD.WIDE.U32 R14, R5, 0x2, R14 ;  /* 0x00000002050e7825 */ /* 0x000fe200078e000e */
[----:B------:R-:W-:-:S03]  /*01a0*/  SHF.R.U32.HI R5, RZ, 0x4, R0 ;  /* 0x00000004ff057819 */ /* 0x000fc60000011600 */
[----:B------:R-:W-:Y:S02]  /*01b0*/  VIADD R2, R2, UR4 ;  /* 0x0000000402027c36 */ /* 0x000fe40008000000 */
[----:B------:R-:W-:Y:S02]  /*01c0*/  IMAD.SHL.U32 R28, R5, 0x8, RZ ;  /* 0x00000008051c7824 */ /* 0x000fe400078e00ff */
[----:B-1----:R-:W-:Y:S01]  /*01d0*/  IMAD.WIDE.U32 R18, R3, 0x2, R18 ;  /* 0x0000000203127825 */ /* 0x002fe200078e0012 */
[----:B------:R-:W-:Y:S01]  /*01e0*/  @!PT LDS RZ, [RZ] ;  /* 0x00000000fffff984 */ /* 0x000fe20000000800 */
[----:B------:R-:W-:Y:S01]  /*01f0*/  @!PT LDS RZ, [RZ] ;  /* 0x00000000fffff984 */ /* 0x000fe20000000800 */
[----:B------:R-:W-:Y:S01]  /*0200*/  @!PT LDS RZ, [RZ] ;  /* 0x00000000fffff984 */ /* 0x000fe20000000800 */
[----:B------:R-:W-:Y:S01]  /*0210*/  LDGSTS.E.128 [R2], desc[UR8][R14.64] ;  /* 0x000000000e027fae */ /* 0x000fe2000b9a1808 */
[----:B------:R-:W-:-:S03]  /*0220*/  SHF.R.U32.HI R3, RZ, 0x3, R0 ;  /* 0x00000003ff037819 */ /* 0x000fc60000011600 */
[----:B------:R-:W-:Y:S01]  /*0230*/  LDGSTS.E.128 [R2+0x400], desc[UR8][R18.64] ;  /* 0x0040000012027fae */ /* 0x000fe2000b9a1808 */
[----:B------:R-:W-:Y:S01]  /*0240*/  IADD3 R8, P0, PT, R18, 0x1000, RZ ;  /* 0x0000100012087810 */ /* 0x000fe20007f1e0ff */
[C---:B------:R-:W-:Y:S02]  /*0250*/  IMAD.SHL.U32 R7, R3.reuse, 0x8, RZ ;  /* 0x0000000803077824 */ /* 0x040fe400078e00ff */
[----:B------:R-:W0:Y:S01]  /*0260*/  LDGDEPBAR ;  /* 0x00000000000079af */ /* 0x000e220000000000 */
[----:B------:R-:W-:Y:S02]  /*0270*/  IMAD.SHL.U32 R6, R3, 0x8, RZ ;  /* 0x0000000803067824 */ /* 0x000fe400078e00ff */
[--C-:B------:R-:W-:Y:S01]  /*0280*/  LOP3.LUT R3, R7, 0x8, R4.reuse, 0xe2, !PT ;  /* 0x0000000807037812 */ /* 0x100fe200078ee204 */
[----:B------:R-:W-:Y:S02]  /*0290*/  IMAD R7, R5, 0x8, R4 ;  /* 0x0000000805077824 */ /* 0x000fe400078e0204 */
[----:B------:R-:W-:Y:S01]  /*02a0*/  LOP3.LUT R4, R6, 0x8, RZ, 0xe2, !PT ;  /* 0x0000000806047812 */ /* 0x000fe200078ee2ff */
[----:B------:R-:W-:-:S02]  /*02b0*/  IMAD.X R9, RZ, RZ, R19, P0 ;  /* 0x000000ffff097224 */ /* 0x000fc400000e0613 */
[----:B------:R-:W-:Y:S02]  /*02c0*/  IMAD R28, R3, 0x10, R28 ;  /* 0x00000010031c7824 */ /* 0x000fe400078e021c */
[----:B------:R-:W-:-:S03]  /*02d0*/  IMAD R12, R7, 0x10, R4 ;  /* 0x00000010070c7824 */ /* 0x000fc600078e0204 */
[----:B------:R-:W-:Y:S02]  /*02e0*/  LEA R16, R28, UR4, 0x1 ;  /* 0x000000041c107c11 */ /* 0x000fe4000f8e08ff */
[----:B------:R-:W-:Y:S01]  /*02f0*/  LEA R3, R12, UR5, 0x1 ;  /* 0x000000050c037c11 */ /* 0x000fe2000f8e08ff */
[----:B------:R-:W-:Y:S02]  /*0300*/  UIADD3 UR5, UPT, UPT, UR4, 0x200, URZ ;  /* 0x0000020004057890 */ /* 0x000fe4000fffe0ff */
[----:B------:R-:W-:-:S04]  /*0310*/  UIADD3 UR4, UPT, UPT, UR4, 0x600, URZ ;  /* 0x0000060004047890 */ /* 0x000fc8000fffe0ff */
[----:B------:R-:W-:Y:S01]  /*0320*/  LEA R28, R28, UR5, 0x1 ;  /* 0x000000051c1c7c11 */ /* 0x000fe2000f8e08ff */
[----:B------:R-:W-:-:S04]  /*0330*/  DEPBAR.LE SB0, 0x0 ;  /* 0x000080000000791a */ /* 0x000fc80000000000 */
[----:B------:R-:W-:Y:S01]  /*0340*/  BAR.SYNC.DEFER_BLOCKING 0x0 ;  /* 0x0000000000007b1d */ /* 0x000fe20000010000 */
[----:B------:R-:W-:-:S05]  /*0350*/  LEA R12, R12, UR4, 0x1 ;  /* 0x000000040c0c7c11 */ /* 0x000fca000f8e08ff */
[----:B------:R-:W1:Y:S01]  /*0360*/  LDCU.64 UR4, c[0x0][0x390] ;  /* 0x00007200ff0477ac */ /* 0x000e620008000a00 */
[----:B------:R-:W-:Y:S01]  /*0370*/  LDSM.16.M88.4 R20, [R16] ;  /* 0x000000001014783b */ /* 0x000fe20000000200 */
[----:B-1----:R-:W-:-:S03]  /*0380*/  UIMAD.WIDE.U32 UR4, UR6, 0x4, UR4 ;  /* 0x00000004060478a5 */ /* 0x002fc6000f8e0004 */
[----:B------:R-:W1:Y:S04]  /*0390*/  LDSM.16.M88.4 R4, [R3] ;  /* 0x000000000304783b */ /* 0x000e680000000200 */
[----:B------:R-:W-:Y:S01]  /*03a0*/  @!PT LDS RZ, [RZ] ;  /* 0x00000000fffff984 */ /* 0x000fe20000000800 */
[----:B------:R-:W-:Y:S01]  /*03b0*/  @!PT LDS RZ, [RZ] ;  /* 0x00000000fffff984 */ /* 0x000fe20000000800 */
[----:B------:R-:W-:Y:S01]  /*03c0*/  @!PT LDS RZ, [RZ] ;  /* 0x00000000fffff984 */ /* 0x000fe20000000800 */
[----:B------:R-:W-:Y:S04]  /*03d0*/  LDGSTS.E.128 [R2+0x200], desc[UR8][R14.64+0x20] ;  /* 0x002000200e027fae */ /* 0x000fe8000b9a1808 */
[----:B------:R2:W-:Y:S04]  /*03e0*/  LDGSTS.E.128 [R2+0x600], desc[UR8][R8.64] ;  /* 0x0060000008027fae */ /* 0x0005e8000b9a1808 */
[----:B------:R-:W0:Y:S01]  /*03f0*/  LDGDEPBAR ;  /* 0x00000000000079af */ /* 0x000e220000000000 */
[----:B------:R-:W-:-:S04]  /*0400*/  DEPBAR.LE SB0, 0x0 ;  /* 0x000080000000791a */ /* 0x000fc80000000000 */
[----:B------:R-:W-:Y:S01]  /*0410*/  BAR.SYNC.DEFER_BLOCKING 0x0 ;  /* 0x0000000000007b1d */ /* 0x000fe20000010000 */
[C---:B-1----:R-:W-:Y:S08]  /*0420*/  HMMA.16816.F32 R24, R20.reuse, R4, RZ ;  /* 0x000000041418723c */ /* 0x042ff000000018ff */
[----:B------:R-:W-:Y:S01]  /*0430*/  HMMA.16816.F32 R20, R20, R6, RZ ;  /* 0x000000061414723c */ /* 0x000fe200000018ff */
[----:B------:R-:W-:Y:S04]  /*0440*/  LDSM.16.M88.4 R4, [R28] ;  /* 0x000000001c04783b */ /* 0x000fe80000000200 */
[----:B--2---:R-:W1:Y:S04]  /*0450*/  LDSM.16.M88.4 R8, [R12] ;  /* 0x000000000c08783b */ /* 0x004e680000000200 */
[----:B------:R-:W-:Y:S01]  /*0460*/  @!PT LDS RZ, [RZ] ;  /* 0x00000000fffff984 */ /* 0x000fe20000000800 */
[----:B------:R-:W-:Y:S01]  /*0470*/  @!PT LDS RZ, [RZ] ;  /* 0x00000000fffff984 */ /* 0x000fe20000000800 */
[----:B------:R-:W-:Y:S01]  /*0480*/  @!PT LDS RZ, [RZ] ;  /* 0x00000000fffff984 */ /* 0x000fe20000000800 */
[----:B------:R-:W-:Y:S03]  /*0490*/  LDGSTS.E.128 [R2], desc[UR8][R14.64+0x40] ;  /* 0x000000400e027fae */ /* 0x000fe6000b9a1808 */
[----:B-1----:R-:W-:Y:S01]  /*04a0*/  HMMA.16816.F32 R24, R4, R8, R24 ;  /* 0x000000080418723c */ /* 0x002fe20000001818 */
[----:B------:R-:W-:-:S05]  /*04b0*/  IADD3 R8, P0, PT, R18, 0x2000, RZ ;  /* 0x0000200012087810 */ /* 0x000fca0007f1e0ff */
[----:B------:R-:W-:Y:S02]  /*04c0*/  IMAD.X R9, RZ, RZ, R19, P0 ;  /* 0x000000ffff097224 */ /* 0x000fe400000e0613 */
[----:B------:R-:W-:Y:S03]  /*04d0*/  HMMA.16816.F32 R20, R4, R10, R20 ;  /* 0x0000000a0414723c */ /* 0x000fe60000001814 */
[----:B------:R1:W-:Y:S04]  /*04e0*/  LDGSTS.E.128 [R2+0x400], desc[UR8][R8.64] ;  /* 0x0040000008027fae */ /* 0x0003e8000b9a1808 */
[----:B------:R-:W0:Y:S01]  /*04f0*/  LDGDEPBAR ;  /* 0x00000000000079af */ /* 0x000e220000000000 */
[----:B------:R-:W-:-:S04]  /*0500*/  DEPBAR.LE SB0, 0x0 ;  /* 0x000080000000791a */ /* 0x000fc80000000000 */
[----:B------:R-:W-:Y:S06]  /*0510*/  BAR.SYNC.DEFER_BLOCKING 0x0 ;  /* 0x0000000000007b1d */ /* 0x000fec0000010000 */
[----:B------:R-:W-:Y:S04]  /*0520*/  LDSM.16.M88.4 R4, [R16] ;  /* 0x000000001004783b */ /* 0x000fe80000000200 */
[----:B-1----:R-:W1:Y:S04]  /*0530*/  LDSM.16.M88.4 R8, [R3] ;  /* 0x000000000308783b */ /* 0x002e680000000200 */
[----:B------:R-:W-:Y:S01]  /*0540*/  @!PT LDS RZ, [RZ] ;  /* 0x00000000fffff984 */ /* 0x000fe20000000800 */
[----:B------:R-:W-:Y:S01]  /*0550*/  @!PT LDS RZ, [RZ] ;  /* 0x00000000fffff984 */ /* 0x000fe20000000800 */
[----:B------:R-:W-:Y:S01]  /*0560*/  @!PT LDS RZ, [RZ] ;  /* 0x00000000fffff984 */ /* 0x000fe20000000800 */
[----:B------:R-:W-:Y:S01]  /*0570*/  LDGSTS.E.128 [R2+0x200], desc[UR8][R14.64+0x60] ;  /* 0x002000600e027fae */ /* 0x000fe2000b9a1808 */
        /* <DEDUP_REMOVED lines=13> */
[----:B------:R-:W-:Y:S01]  /*0650*/  LDGSTS.E.128 [R2], desc[UR8][R14.64+0x80] ;  /* 0x000000800e027fae */ /* 0x000fe2000b9a1808 */
        /* <DEDUP_REMOVED lines=34> */
[----:B-1----:R-:W-:-:S05]  /*0880*/  IADD3 R8, P0, PT, R18, 0x7000, RZ ;  /* 0x0000700012087810 */ /* 0x002fca0007f1e0ff */
[----:B------:R-:W-:Y:S01]  /*0890*/  IMAD.X R9, RZ, RZ, R19, P0 ;  /* 0x000000ffff097224 */ /* 0x000fe200000e0613 */
[----:B------:R-:W-:-:S04]  /*08a0*/  DEPBAR.LE SB0, 0x0 ;  /* 0x000080000000791a */ /* 0x000fc80000000000 */
[----:B------:R-:W-:Y:S06]  /*08b0*/  BAR.SYNC.DEFER_BLOCKING 0x0 ;  /* 0x0000000000007b1d */ /* 0x000fec0000010000 */
[----:B------:R-:W-:Y:S04]  /*08c0*/  LDSM.16.M88.4 R16, [R16] ;  /* 0x000000001010783b */ /* 0x000fe80000000200 */
[----:B------:R1:W2:Y:S04]  /*08d0*/  LDSM.16.M88.4 R4, [R3] ;  /* 0x000000000304783b */ /* 0x0002a80000000200 */
[----:B------:R-:W-:Y:S01]  /*08e0*/  @!PT LDS RZ, [RZ] ;  /* 0x00000000fffff984 */ /* 0x000fe20000000800 */
[----:B------:R-:W-:Y:S01]  /*08f0*/  @!PT LDS RZ, [RZ] ;  /* 0x00000000fffff984 */ /* 0x000fe20000000800 */
[----:B------:R-:W-:Y:S01]  /*0900*/  @!PT LDS RZ, [RZ] ;  /* 0x00000000fffff984 */ /* 0x000fe20000000800 */
[----:B------:R-:W-:Y:S04]  /*0910*/  LDGSTS.E.128 [R2+0x200], desc[UR8][R14.64+0xe0] ;  /* 0x002000e00e027fae */ /* 0x000fe8000b9a1808 */
[----:B------:R3:W-:Y:S01]  /*0920*/  LDGSTS.E.128 [R2+0x600], desc[UR8][R8.64] ;  /* 0x0060000008027fae */ /* 0x0007e2000b9a1808 */
[----:B-1----:R-:W-:-:S03]  /*0930*/  SHF.R.U32.HI R3, RZ, 0x2, R0 ;  /* 0x00000002ff037819 */ /* 0x002fc60000011600 */
[----:B------:R-:W0:Y:S01]  /*0940*/  LDGDEPBAR ;  /* 0x00000000000079af */ /* 0x000e220000000000 */
[----:B------:R-:W-:-:S04]  /*0950*/  DEPBAR.LE SB0, 0x0 ;  /* 0x000080000000791a */ /* 0x000fc80000000000 */
[----:B------:R-:W-:Y:S01]  /*0960*/  BAR.SYNC.DEFER_BLOCKING 0x0 ;  /* 0x0000000000007b1d */ /* 0x000fe20000010000 */
[----:B--2---:R-:W-:Y:S01]  /*0970*/  HMMA.16816.F32 R24, R16, R4, R24 ;  /* 0x000000041018723c */ /* 0x004fe20000001818 */
[----:B------:R-:W-:Y:S01]  /*0980*/  LOP3.LUT R4, R0, 0x3, RZ, 0xc0, !PT ;  /* 0x0000000300047812 */ /* 0x000fe200078ec0ff */
[----:B------:R-:W-:-:S04]  /*0990*/  IMAD.MOV.U32 R5, RZ, RZ, RZ ;  /* 0x000000ffff057224 */ /* 0x000fc800078e00ff */
[----:B------:R-:W-:Y:S02]  /*09a0*/  IMAD.WIDE.U32 R4, R3, 0x40, R4 ;  /* 0x0000004003047825 */ /* 0x000fe400078e0004 */
[----:B------:R-:W-:Y:S01]  /*09b0*/  HMMA.16816.F32 R20, R16, R6, R20 ;  /* 0x000000061014723c */ /* 0x000fe20000001814 */
[----:B---3--:R-:W-:-:S04]  /*09c0*/  LEA R2, P0, R4, UR4, 0x3 ;  /* 0x0000000404027c11 */ /* 0x008fc8000f8018ff */
[----:B------:R-:W-:Y:S01]  /*09d0*/  LEA.HI.X R3, R4, UR5, R5, 0x3, P0 ;  /* 0x0000000504037c11 */ /* 0x000fe200080f1c05 */
[----:B------:R-:W-:Y:S04]  /*09e0*/  LDSM.16.M88.4 R8, [R28] ;  /* 0x000000001c08783b */ /* 0x000fe80000000200 */
[----:B------:R-:W1:Y:S02]  /*09f0*/  LDSM.16.M88.4 R12, [R12] ;  /* 0x000000000c0c783b */ /* 0x000e640000000200 */
[C---:B-1----:R-:W-:Y:S08]  /*0a00*/  HMMA.16816.F32 R24, R8.reuse, R12, R24 ;  /* 0x0000000c0818723c */ /* 0x042ff00000001818 */
[----:B------:R-:W-:Y:S11]  /*0a10*/  HMMA.16816.F32 R20, R8, R14, R20 ;  /* 0x0000000e0814723c */ /* 0x000ff60000001814 */
[----:B------:R-:W-:Y:S04]  /*0a20*/  STG.E.64 desc[UR8][R2.64], R24 ;  /* 0x0000001802007986 */ /* 0x000fe8000c101b08 */
[----:B------:R-:W-:Y:S04]  /*0a30*/  STG.E.64 desc[UR8][R2.64+0x1000], R26 ;  /* 0x0010001a02007986 */ /* 0x000fe8000c101b08 */
[----:B------:R-:W-:Y:S04]  /*0a40*/  STG.E.64 desc[UR8][R2.64+0x20], R20 ;  /* 0x0000201402007986 */ /* 0x000fe8000c101b08 */
[----:B------:R-:W-:Y:S01]  /*0a50*/  STG.E.64 desc[UR8][R2.64+0x1020], R22 ;  /* 0x0010201602007986 */ /* 0x000fe2000c101b08 */
[----:B------:R-:W-:Y:S05]  /*0a60*/  EXIT ;  /* 0x000000000000794d */ /* 0x000fea0003800000 */
.L_x_25:
        /* <DEDUP_REMOVED lines=9> */
.L_x_27:


//--------------------- .nv.shared._Z17cpasync_ws_kernelPK6__halfS1_Pf --------------------------
	.section	.nv.shared._Z17cpasync_ws_kernelPK6__halfS1_Pf,"aw",@nobits
	.sectionflags	@""
	.align	16
	.zero		1024


//--------------------- .nv.shared.reserved.0     --------------------------
	.section	.nv.shared.reserved.0,"aw",@nobits
	.weak		__nv_reservedSMEM_offset_0_alias
	.size		__nv_reservedSMEM_offset_0_alias, 0, 64
	.other		__nv_reservedSMEM_offset_0_alias,@"STO_CUDA_RESERVED_SHARED STV_DEFAULT"
__nv_reservedSMEM_offset_0_alias:
	.zero		0
	.zero		64


//--------------------- .nv.shared._Z19cpasync_mono_kernelPK6__halfS1_Pf --------------------------
	.section	.nv.shared._Z19cpasync_mono_kernelPK6__halfS1_Pf,"aw",@nobits
	.sectionflags	@""
	.align	16
	.zero		1024


//--------------------- .nv.constant0._Z17cpasync_ws_kernelPK6__halfS1_Pf --------------------------
	.section	.nv.constant0._Z17cpasync_ws_kernelPK6__halfS1_Pf,"a",@progbits
	.sectionflags	@""
	.align	4
.nv.constant0._Z17cpasync_ws_kernelPK6__halfS1_Pf:
	.zero		920


//--------------------- .nv.constant0._Z19cpasync_mono_kernelPK6__halfS1_Pf --------------------------
	.section	.nv.constant0._Z19cpasync_mono_kernelPK6__halfS1_Pf,"a",@progbits
	.sectionflags	@""
	.align	4
.nv.constant0._Z19cpasync_mono_kernelPK6__halfS1_Pf:
	.zero		920


//--------------------- SYMBOLS --------------------------

	.type		.nv.reservedSmem.offset0,@object
	.size		.nv.reservedSmem.offset0,0x4
	.type		.nv.reservedSmem.cap,@object
	.size		.nv.reservedSmem.cap,0x4
